//
// Generated by NVIDIA NVVM Compiler
//
// Compiler Build ID: CL-36424714
// Cuda compilation tools, release 13.0, V13.0.88
// Based on NVVM 20.0.0
//

.version 9.0
.target sm_100
.address_size 64

	// .globl	sum_to_forward

.visible .entry sum_to_forward(
	.param .u64 sum_to_forward_param_0,
	.param .u64 sum_to_forward_param_1,
	.param .f32 sum_to_forward_param_2,
	.param .u64 .ptr .align 1 sum_to_forward_param_3,
	.param .u64 .ptr .align 1 sum_to_forward_param_4,
	.param .u64 .ptr .align 1 sum_to_forward_param_5,
	.param .u64 .ptr .align 1 sum_to_forward_param_6,
	.param .u64 .ptr .align 1 sum_to_forward_param_7
)
{
	.reg .pred 	%p<10>;
	.reg .b32 	%r<43>;
	.reg .b32 	%f<5>;
	.reg .b64 	%rd<65>;

	ld.param.u64 	%rd33, [sum_to_forward_param_0];
	ld.param.u64 	%rd28, [sum_to_forward_param_1];
	ld.param.f32 	%f2, [sum_to_forward_param_2];
	ld.param.u64 	%rd34, [sum_to_forward_param_3];
	ld.param.u64 	%rd29, [sum_to_forward_param_4];
	ld.param.u64 	%rd30, [sum_to_forward_param_5];
	ld.param.u64 	%rd31, [sum_to_forward_param_6];
	ld.param.u64 	%rd32, [sum_to_forward_param_7];
	cvta.to.global.u64 	%rd1, %rd34;
	mov.u32 	%r14, %ctaid.x;
	mov.u32 	%r15, %ntid.x;
	mov.u32 	%r16, %tid.x;
	mad.lo.s32 	%r17, %r14, %r15, %r16;
	cvt.u64.u32 	%rd2, %r17;
	setp.le.u64 	%p1, %rd33, %rd2;
	@%p1 bra 	$L__BB0_19;
	cvta.to.global.u64 	%rd35, %rd29;
	shl.b64 	%rd36, %rd2, 2;
	add.s64 	%rd37, %rd35, %rd36;
	ld.global.f32 	%f1, [%rd37];
	setp.eq.s64 	%p2, %rd28, 0;
	mov.b32 	%r38, 0;
	@%p2 bra 	$L__BB0_12;
	cvta.to.global.u64 	%rd3, %rd30;
	mov.b32 	%r37, 0;
	mov.b64 	%rd58, 0;
	cvt.u32.u64 	%r22, %rd2;
	mov.u32 	%r38, %r37;
$L__BB0_3:
	shl.b64 	%rd39, %rd58, 3;
	add.s64 	%rd40, %rd1, %rd39;
	ld.global.u64 	%rd6, [%rd40];
	add.s64 	%rd41, %rd3, %rd39;
	ld.global.u64 	%rd7, [%rd41];
	setp.eq.s64 	%p3, %rd7, 0;
	mov.b32 	%r39, 0;
	@%p3 bra 	$L__BB0_11;
	and.b64  	%rd42, %rd7, -4294967296;
	setp.ne.s64 	%p4, %rd42, 0;
	@%p4 bra 	$L__BB0_6;
	cvt.u32.u64 	%r21, %rd7;
	div.u32 	%r23, %r22, %r21;
	cvt.u64.u32 	%rd59, %r23;
	bra.uni 	$L__BB0_7;
$L__BB0_6:
	div.u64 	%rd59, %rd2, %rd7;
$L__BB0_7:
	and.b64  	%rd43, %rd6, -4294967296;
	setp.ne.s64 	%p5, %rd43, 0;
	@%p5 bra 	$L__BB0_9;
	cvt.u32.u64 	%r24, %rd6;
	cvt.u32.u64 	%r25, %rd59;
	rem.u32 	%r26, %r25, %r24;
	cvt.u64.u32 	%rd60, %r26;
	bra.uni 	$L__BB0_10;
$L__BB0_9:
	rem.u64 	%rd60, %rd59, %rd6;
$L__BB0_10:
	cvt.u32.u64 	%r39, %rd60;
$L__BB0_11:
	cvt.u32.u64 	%r27, %rd6;
	mad.lo.s32 	%r38, %r38, %r27, %r39;
	add.s32 	%r37, %r37, 1;
	cvt.u64.u32 	%rd58, %r37;
	setp.gt.u64 	%p6, %rd28, %rd58;
	@%p6 bra 	$L__BB0_3;
$L__BB0_12:
	setp.eq.s64 	%p7, %rd28, 0;
	cvta.to.global.u64 	%rd4, %rd32;
	mov.b32 	%r40, 0;
	mov.b64 	%rd64, 0;
	mov.u32 	%r42, %r40;
	@%p7 bra 	$L__BB0_18;
$L__BB0_13:
	not.b64 	%rd45, %rd64;
	add.s64 	%rd46, %rd28, %rd45;
	cvt.u64.u32 	%rd16, %r38;
	and.b64  	%rd17, %rd46, 4294967295;
	shl.b64 	%rd47, %rd46, 3;
	and.b64  	%rd48, %rd47, 34359738360;
	add.s64 	%rd49, %rd1, %rd48;
	ld.global.u64 	%rd18, [%rd49];
	and.b64  	%rd50, %rd18, -4294967296;
	setp.ne.s64 	%p8, %rd50, 0;
	@%p8 bra 	$L__BB0_15;
	cvt.u32.u64 	%r29, %rd18;
	cvt.u32.u64 	%r30, %rd16;
	div.u32 	%r31, %r30, %r29;
	mul.lo.s32 	%r32, %r31, %r29;
	sub.s32 	%r33, %r30, %r32;
	cvt.u64.u32 	%rd62, %r31;
	cvt.u64.u32 	%rd63, %r33;
	bra.uni 	$L__BB0_16;
$L__BB0_15:
	div.u64 	%rd62, %rd16, %rd18;
	mul.lo.s64 	%rd51, %rd62, %rd18;
	sub.s64 	%rd63, %rd16, %rd51;
$L__BB0_16:
	shl.b64 	%rd52, %rd17, 3;
	add.s64 	%rd53, %rd4, %rd52;
	ld.global.u64 	%rd54, [%rd53];
	cvt.u32.u64 	%r34, %rd54;
	cvt.u32.u64 	%r35, %rd63;
	mad.lo.s32 	%r42, %r34, %r35, %r42;
	cvt.u32.u64 	%r38, %rd62;
	add.s32 	%r40, %r40, 1;
	cvt.u64.u32 	%rd64, %r40;
	setp.gt.u64 	%p9, %rd28, %rd64;
	@%p9 bra 	$L__BB0_13;
	cvt.u64.u32 	%rd64, %r42;
$L__BB0_18:
	cvta.to.global.u64 	%rd55, %rd31;
	shl.b64 	%rd56, %rd64, 2;
	add.s64 	%rd57, %rd55, %rd56;
	mul.f32 	%f3, %f2, %f1;
	atom.global.add.f32 	%f4, [%rd57], %f3;
$L__BB0_19:
	ret;

}
	// .globl	sum_to_backward
.visible .entry sum_to_backward(
	.param .u64 sum_to_backward_param_0,
	.param .u64 sum_to_backward_param_1,
	.param .f32 sum_to_backward_param_2,
	.param .u64 .ptr .align 1 sum_to_backward_param_3,
	.param .u64 .ptr .align 1 sum_to_backward_param_4,
	.param .u64 .ptr .align 1 sum_to_backward_param_5,
	.param .u64 .ptr .align 1 sum_to_backward_param_6,
	.param .u64 .ptr .align 1 sum_to_backward_param_7
)
{
	.reg .pred 	%p<10>;
	.reg .b32 	%r<43>;
	.reg .b32 	%f<5>;
	.reg .b64 	%rd<65>;

	ld.param.u64 	%rd33, [sum_to_backward_param_0];
	ld.param.u64 	%rd28, [sum_to_backward_param_1];
	ld.param.f32 	%f1, [sum_to_backward_param_2];
	ld.param.u64 	%rd34, [sum_to_backward_param_3];
	ld.param.u64 	%rd29, [sum_to_backward_param_4];
	ld.param.u64 	%rd30, [sum_to_backward_param_5];
	ld.param.u64 	%rd31, [sum_to_backward_param_6];
	ld.param.u64 	%rd32, [sum_to_backward_param_7];
	cvta.to.global.u64 	%rd1, %rd34;
	mov.u32 	%r14, %ctaid.x;
	mov.u32 	%r15, %ntid.x;
	mov.u32 	%r16, %tid.x;
	mad.lo.s32 	%r17, %r14, %r15, %r16;
	cvt.u64.u32 	%rd2, %r17;
	setp.le.u64 	%p1, %rd33, %rd2;
	@%p1 bra 	$L__BB1_19;
	setp.eq.s64 	%p2, %rd28, 0;
	mov.b32 	%r38, 0;
	@%p2 bra 	$L__BB1_12;
	cvta.to.global.u64 	%rd3, %rd30;
	mov.b32 	%r37, 0;
	mov.b64 	%rd58, 0;
	cvt.u32.u64 	%r22, %rd2;
	mov.u32 	%r38, %r37;
$L__BB1_3:
	shl.b64 	%rd36, %rd58, 3;
	add.s64 	%rd37, %rd1, %rd36;
	ld.global.u64 	%rd6, [%rd37];
	add.s64 	%rd38, %rd3, %rd36;
	ld.global.u64 	%rd7, [%rd38];
	setp.eq.s64 	%p3, %rd7, 0;
	mov.b32 	%r39, 0;
	@%p3 bra 	$L__BB1_11;
	and.b64  	%rd39, %rd7, -4294967296;
	setp.ne.s64 	%p4, %rd39, 0;
	@%p4 bra 	$L__BB1_6;
	cvt.u32.u64 	%r21, %rd7;
	div.u32 	%r23, %r22, %r21;
	cvt.u64.u32 	%rd59, %r23;
	bra.uni 	$L__BB1_7;
$L__BB1_6:
	div.u64 	%rd59, %rd2, %rd7;
$L__BB1_7:
	and.b64  	%rd40, %rd6, -4294967296;
	setp.ne.s64 	%p5, %rd40, 0;
	@%p5 bra 	$L__BB1_9;
	cvt.u32.u64 	%r24, %rd6;
	cvt.u32.u64 	%r25, %rd59;
	rem.u32 	%r26, %r25, %r24;
	cvt.u64.u32 	%rd60, %r26;
	bra.uni 	$L__BB1_10;
$L__BB1_9:
	rem.u64 	%rd60, %rd59, %rd6;
$L__BB1_10:
	cvt.u32.u64 	%r39, %rd60;
$L__BB1_11:
	cvt.u32.u64 	%r27, %rd6;
	mad.lo.s32 	%r38, %r38, %r27, %r39;
	add.s32 	%r37, %r37, 1;
	cvt.u64.u32 	%rd58, %r37;
	setp.gt.u64 	%p6, %rd28, %rd58;
	@%p6 bra 	$L__BB1_3;
$L__BB1_12:
	setp.eq.s64 	%p7, %rd28, 0;
	cvta.to.global.u64 	%rd4, %rd32;
	mov.b32 	%r40, 0;
	mov.b64 	%rd64, 0;
	mov.u32 	%r42, %r40;
	@%p7 bra 	$L__BB1_18;
$L__BB1_13:
	not.b64 	%rd42, %rd64;
	add.s64 	%rd43, %rd28, %rd42;
	cvt.u64.u32 	%rd16, %r38;
	and.b64  	%rd17, %rd43, 4294967295;
	shl.b64 	%rd44, %rd43, 3;
	and.b64  	%rd45, %rd44, 34359738360;
	add.s64 	%rd46, %rd1, %rd45;
	ld.global.u64 	%rd18, [%rd46];
	and.b64  	%rd47, %rd18, -4294967296;
	setp.ne.s64 	%p8, %rd47, 0;
	@%p8 bra 	$L__BB1_15;
	cvt.u32.u64 	%r29, %rd18;
	cvt.u32.u64 	%r30, %rd16;
	div.u32 	%r31, %r30, %r29;
	mul.lo.s32 	%r32, %r31, %r29;
	sub.s32 	%r33, %r30, %r32;
	cvt.u64.u32 	%rd62, %r31;
	cvt.u64.u32 	%rd63, %r33;
	bra.uni 	$L__BB1_16;
$L__BB1_15:
	div.u64 	%rd62, %rd16, %rd18;
	mul.lo.s64 	%rd48, %rd62, %rd18;
	sub.s64 	%rd63, %rd16, %rd48;
$L__BB1_16:
	shl.b64 	%rd49, %rd17, 3;
	add.s64 	%rd50, %rd4, %rd49;
	ld.global.u64 	%rd51, [%rd50];
	cvt.u32.u64 	%r34, %rd51;
	cvt.u32.u64 	%r35, %rd63;
	mad.lo.s32 	%r42, %r34, %r35, %r42;
	cvt.u32.u64 	%r38, %rd62;
	add.s32 	%r40, %r40, 1;
	cvt.u64.u32 	%rd64, %r40;
	setp.gt.u64 	%p9, %rd28, %rd64;
	@%p9 bra 	$L__BB1_13;
	cvt.u64.u32 	%rd64, %r42;
$L__BB1_18:
	cvta.to.global.u64 	%rd52, %rd31;
	shl.b64 	%rd53, %rd64, 2;
	add.s64 	%rd54, %rd52, %rd53;
	ld.global.f32 	%f2, [%rd54];
	cvta.to.global.u64 	%rd55, %rd29;
	shl.b64 	%rd56, %rd2, 2;
	add.s64 	%rd57, %rd55, %rd56;
	ld.global.f32 	%f3, [%rd57];
	fma.rn.f32 	%f4, %f1, %f2, %f3;
	st.global.f32 	[%rd57], %f4;
$L__BB1_19:
	ret;

}


// ===== COMPILED SASS (sm_100) =====

	.target	sm_100

	.elftype	@"ET_EXEC"


//--------------------- .note.nv.tkinfo           --------------------------
	.section	.note.nv.tkinfo,"",@"SHT_NOTE"
	.sectionflags	@"SHF_NOTE_NV_TKINFO"
	.tkinfo
        /*0018*/ 	.word	0x00000002
        /*0030*/ 	.string	""
        /*0030*/ 	.string	"ptxas"
        /*0030*/ 	.string	"Cuda compilation tools, release 13.0, V13.0.88"
        /*0030*/ 	.string	"Build cuda_13.0.r13.0/compiler.36424714_0"
        /*0030*/ 	.string	"-arch sm_100 -m 64 "



//--------------------- .note.nv.cuinfo           --------------------------
	.section	.note.nv.cuinfo,"",@"SHT_NOTE"
	.sectionflags	@"SHF_NOTE_NV_CUINFO"
        /*0018*/ 	.short	0x0002
        /*001a*/ 	.short	0x0064
        /*001c*/ 	.short	0x0082
	.zero		2


//--------------------- .nv.info                  --------------------------
	.section	.nv.info,"",@"SHT_CUDA_INFO"
	.align	4


	//----- nvinfo : EIATTR_REGCOUNT
	.align		4
        /*0000*/ 	.byte	0x04, 0x2f
        /*0002*/ 	.short	(.L_1 - .L_0)
	.align		4
.L_0:
        /*0004*/ 	.word	index@(sum_to_forward)
        /*0008*/ 	.word	0x0000001a


	//----- nvinfo : EIATTR_FRAME_SIZE
	.align		4
.L_1:
        /*000c*/ 	.byte	0x04, 0x11
        /*000e*/ 	.short	(.L_3 - .L_2)
	.align		4
.L_2:
        /*0010*/ 	.word	index@($__internal_3_$__cuda_sm20_rem_u64)
        /*0014*/ 	.word	0x00000000


	//----- nvinfo : EIATTR_FRAME_SIZE
	.align		4
.L_3:
        /*0018*/ 	.byte	0x04, 0x11
        /*001a*/ 	.short	(.L_5 - .L_4)
	.align		4
.L_4:
        /*001c*/ 	.word	index@($__internal_2_$__cuda_sm20_div_u64)
        /*0020*/ 	.word	0x00000000


	//----- nvinfo : EIATTR_FRAME_SIZE
	.align		4
.L_5:
        /*0024*/ 	.byte	0x04, 0x11
        /*0026*/ 	.short	(.L_7 - .L_6)
	.align		4
.L_6:
        /*0028*/ 	.word	index@(sum_to_forward)
        /*002c*/ 	.word	0x00000000


	//----- nvinfo : EIATTR_REGCOUNT
	.align		4
.L_7:
        /*0030*/ 	.byte	0x04, 0x2f
        /*0032*/ 	.short	(.L_9 - .L_8)
	.align		4
.L_8:
        /*0034*/ 	.word	index@(sum_to_backward)
        /*0038*/ 	.word	0x0000001a


	//----- nvinfo : EIATTR_FRAME_SIZE
	.align		4
.L_9:
        /*003c*/ 	.byte	0x04, 0x11
        /*003e*/ 	.short	(.L_11 - .L_10)
	.align		4
.L_10:
        /*0040*/ 	.word	index@($__internal_1_$__cuda_sm20_rem_u64)
        /*0044*/ 	.word	0x00000000


	//----- nvinfo : EIATTR_FRAME_SIZE
	.align		4
.L_11:
        /*0048*/ 	.byte	0x04, 0x11
        /*004a*/ 	.short	(.L_13 - .L_12)
	.align		4
.L_12:
        /*004c*/ 	.word	index@($__internal_0_$__cuda_sm20_div_u64)
        /*0050*/ 	.word	0x00000000


	//----- nvinfo : EIATTR_FRAME_SIZE
	.align		4
.L_13:
        /*0054*/ 	.byte	0x04, 0x11
        /*0056*/ 	.short	(.L_15 - .L_14)
	.align		4
.L_14:
        /*0058*/ 	.word	index@(sum_to_backward)
        /*005c*/ 	.word	0x00000000


	//----- nvinfo : EIATTR_MIN_STACK_SIZE
	.align		4
.L_15:
        /*0060*/ 	.byte	0x04, 0x12
        /*0062*/ 	.short	(.L_17 - .L_16)
	.align		4
.L_16:
        /*0064*/ 	.word	index@(sum_to_backward)
        /*0068*/ 	.word	0x00000000


	//----- nvinfo : EIATTR_MIN_STACK_SIZE
	.align		4
.L_17:
        /*006c*/ 	.byte	0x04, 0x12
        /*006e*/ 	.short	(.L_19 - .L_18)
	.align		4
.L_18:
        /*0070*/ 	.word	index@(sum_to_forward)
        /*0074*/ 	.word	0x00000000
.L_19:


//--------------------- .nv.compat                --------------------------
	.section	.nv.compat,"",@"SHT_CUDA_COMPAT_INFO"
	.align	4
        /*0000*/ 	.byte	0x02, 0x09, 0x00, 0x00, 0x02, 0x02, 0x01, 0x00, 0x02, 0x05, 0x05, 0x00, 0x03, 0x07, 0x01, 0x01
        /*0010*/ 	.byte	0x02, 0x03, 0x00, 0x00, 0x02, 0x06, 0x01, 0x00, 0x04, 0x0b, 0x08, 0x00, 0x09, 0x00, 0x00, 0x00
        /*0020*/ 	.byte	0x00, 0x00, 0x00, 0x00


//--------------------- .nv.info.sum_to_backward  --------------------------
	.section	.nv.info.sum_to_backward,"",@"SHT_CUDA_INFO"
	.sectionflags	@""
	.align	4


	//----- nvinfo : EIATTR_CUDA_API_VERSION
	.align		4
        /*0000*/ 	.byte	0x04, 0x37
        /*0002*/ 	.short	(.L_21 - .L_20)
.L_20:
        /*0004*/ 	.word	0x00000082


	//----- nvinfo : EIATTR_KPARAM_INFO
	.align		4
.L_21:
        /*0008*/ 	.byte	0x04, 0x17
        /*000a*/ 	.short	(.L_23 - .L_22)
.L_22:
        /*000c*/ 	.word	0x00000000
        /*0010*/ 	.short	0x0007
        /*0012*/ 	.short	0x0038
        /*0014*/ 	.byte	0x00, 0xf5, 0x21, 0x00


	//----- nvinfo : EIATTR_KPARAM_INFO
	.align		4
.L_23:
        /*0018*/ 	.byte	0x04, 0x17
        /*001a*/ 	.short	(.L_25 - .L_24)
.L_24:
        /*001c*/ 	.word	0x00000000
        /*0020*/ 	.short	0x0006
        /*0022*/ 	.short	0x0030
        /*0024*/ 	.byte	0x00, 0xf5, 0x21, 0x00


	//----- nvinfo : EIATTR_KPARAM_INFO
	.align		4
.L_25:
        /*0028*/ 	.byte	0x04, 0x17
        /*002a*/ 	.short	(.L_27 - .L_26)
.L_26:
        /*002c*/ 	.word	0x00000000
        /*0030*/ 	.short	0x0005
        /*0032*/ 	.short	0x0028
        /*0034*/ 	.byte	0x00, 0xf5, 0x21, 0x00


	//----- nvinfo : EIATTR_KPARAM_INFO
	.align		4
.L_27:
        /*0038*/ 	.byte	0x04, 0x17
        /*003a*/ 	.short	(.L_29 - .L_28)
.L_28:
        /*003c*/ 	.word	0x00000000
        /*0040*/ 	.short	0x0004
        /*0042*/ 	.short	0x0020
        /*0044*/ 	.byte	0x00, 0xf5, 0x21, 0x00


	//----- nvinfo : EIATTR_KPARAM_INFO
	.align		4
.L_29:
        /*0048*/ 	.byte	0x04, 0x17
        /*004a*/ 	.short	(.L_31 - .L_30)
.L_30:
        /*004c*/ 	.word	0x00000000
        /*0050*/ 	.short	0x0003
        /*0052*/ 	.short	0x0018
        /*0054*/ 	.byte	0x00, 0xf5, 0x21, 0x00


	//----- nvinfo : EIATTR_KPARAM_INFO
	.align		4
.L_31:
        /*0058*/ 	.byte	0x04, 0x17
        /*005a*/ 	.short	(.L_33 - .L_32)
.L_32:
        /*005c*/ 	.word	0x00000000
        /*0060*/ 	.short	0x0002
        /*0062*/ 	.short	0x0010
        /*0064*/ 	.byte	0x00, 0xf0, 0x11, 0x00


	//----- nvinfo : EIATTR_KPARAM_INFO
	.align		4
.L_33:
        /*0068*/ 	.byte	0x04, 0x17
        /*006a*/ 	.short	(.L_35 - .L_34)
.L_34:
        /*006c*/ 	.word	0x00000000
        /*0070*/ 	.short	0x0001
        /*0072*/ 	.short	0x0008
        /*0074*/ 	.byte	0x00, 0xf0, 0x21, 0x00


	//----- nvinfo : EIATTR_KPARAM_INFO
	.align		4
.L_35:
        /*0078*/ 	.byte	0x04, 0x17
        /*007a*/ 	.short	(.L_37 - .L_36)
.L_36:
        /*007c*/ 	.word	0x00000000
        /*0080*/ 	.short	0x0000
        /*0082*/ 	.short	0x0000
        /*0084*/ 	.byte	0x00, 0xf0, 0x21, 0x00


	//----- nvinfo : EIATTR_SPARSE_MMA_MASK
	.align		4
.L_37:
        /*0088*/ 	.byte	0x03, 0x50
        /*008a*/ 	.short	0x0000


	//----- nvinfo : EIATTR_MAXREG_COUNT
	.align		4
        /*008c*/ 	.byte	0x03, 0x1b
        /*008e*/ 	.short	0x00ff


	//----- nvinfo : EIATTR_MERCURY_ISA_VERSION
	.align		4
        /*0090*/ 	.byte	0x03, 0x5f
        /*0092*/ 	.short	0x0101


	//----- nvinfo : EIATTR_VRC_CTA_INIT_COUNT
	.align		4
        /*0094*/ 	.byte	0x02, 0x4a
	.zero		1
	.zero		1


	//----- nvinfo : EIATTR_EXIT_INSTR_OFFSETS
	.align		4
        /*0098*/ 	.byte	0x04, 0x1c
        /*009a*/ 	.short	(.L_39 - .L_38)


	//   ....[0]....
.L_38:
        /*009c*/ 	.word	0x00000080


	//   ....[1]....
        /*00a0*/ 	.word	0x00000af0


	//----- nvinfo : EIATTR_CRS_STACK_SIZE
	.align		4
.L_39:
        /*00a4*/ 	.byte	0x04, 0x1e
        /*00a6*/ 	.short	(.L_41 - .L_40)
.L_40:
        /*00a8*/ 	.word	0x00000000


	//----- nvinfo : EIATTR_CBANK_PARAM_SIZE
	.align		4
.L_41:
        /*00ac*/ 	.byte	0x03, 0x19
        /*00ae*/ 	.short	0x0040


	//----- nvinfo : EIATTR_PARAM_CBANK
	.align		4
        /*00b0*/ 	.byte	0x04, 0x0a
        /*00b2*/ 	.short	(.L_43 - .L_42)
	.align		4
.L_42:
        /*00b4*/ 	.word	index@(.nv.constant0.sum_to_backward)
        /*00b8*/ 	.short	0x0380
        /*00ba*/ 	.short	0x0040


	//----- nvinfo : EIATTR_SW_WAR
	.align		4
.L_43:
        /*00bc*/ 	.byte	0x04, 0x36
        /*00be*/ 	.short	(.L_45 - .L_44)
.L_44:
        /*00c0*/ 	.word	0x00000008
.L_45:


//--------------------- .nv.info.sum_to_forward   --------------------------
	.section	.nv.info.sum_to_forward,"",@"SHT_CUDA_INFO"
	.sectionflags	@""
	.align	4


	//----- nvinfo : EIATTR_CUDA_API_VERSION
	.align		4
        /*0000*/ 	.byte	0x04, 0x37
        /*0002*/ 	.short	(.L_47 - .L_46)
.L_46:
        /*0004*/ 	.word	0x00000082


	//----- nvinfo : EIATTR_KPARAM_INFO
	.align		4
.L_47:
        /*0008*/ 	.byte	0x04, 0x17
        /*000a*/ 	.short	(.L_49 - .L_48)
.L_48:
        /*000c*/ 	.word	0x00000000
        /*0010*/ 	.short	0x0007
        /*0012*/ 	.short	0x0038
        /*0014*/ 	.byte	0x00, 0xf5, 0x21, 0x00


	//----- nvinfo : EIATTR_KPARAM_INFO
	.align		4
.L_49:
        /*0018*/ 	.byte	0x04, 0x17
        /*001a*/ 	.short	(.L_51 - .L_50)
.L_50:
        /*001c*/ 	.word	0x00000000
        /*0020*/ 	.short	0x0006
        /*0022*/ 	.short	0x0030
        /*0024*/ 	.byte	0x00, 0xf5, 0x21, 0x00


	//----- nvinfo : EIATTR_KPARAM_INFO
	.align		4
.L_51:
        /*0028*/ 	.byte	0x04, 0x17
        /*002a*/ 	.short	(.L_53 - .L_52)
.L_52:
        /*002c*/ 	.word	0x00000000
        /*0030*/ 	.short	0x0005
        /*0032*/ 	.short	0x0028
        /*0034*/ 	.byte	0x00, 0xf5, 0x21, 0x00


	//----- nvinfo : EIATTR_KPARAM_INFO
	.align		4
.L_53:
        /*0038*/ 	.byte	0x04, 0x17
        /*003a*/ 	.short	(.L_55 - .L_54)
.L_54:
        /*003c*/ 	.word	0x00000000
        /*0040*/ 	.short	0x0004
        /*0042*/ 	.short	0x0020
        /*0044*/ 	.byte	0x00, 0xf5, 0x21, 0x00


	//----- nvinfo : EIATTR_KPARAM_INFO
	.align		4
.L_55:
        /*0048*/ 	.byte	0x04, 0x17
        /*004a*/ 	.short	(.L_57 - .L_56)
.L_56:
        /*004c*/ 	.word	0x00000000
        /*0050*/ 	.short	0x0003
        /*0052*/ 	.short	0x0018
        /*0054*/ 	.byte	0x00, 0xf5, 0x21, 0x00


	//----- nvinfo : EIATTR_KPARAM_INFO
	.align		4
.L_57:
        /*0058*/ 	.byte	0x04, 0x17
        /*005a*/ 	.short	(.L_59 - .L_58)
.L_58:
        /*005c*/ 	.word	0x00000000
        /*0060*/ 	.short	0x0002
        /*0062*/ 	.short	0x0010
        /*0064*/ 	.byte	0x00, 0xf0, 0x11, 0x00


	//----- nvinfo : EIATTR_KPARAM_INFO
	.align		4
.L_59:
        /*0068*/ 	.byte	0x04, 0x17
        /*006a*/ 	.short	(.L_61 - .L_60)
.L_60:
        /*006c*/ 	.word	0x00000000
        /*0070*/ 	.short	0x0001
        /*0072*/ 	.short	0x0008
        /*0074*/ 	.byte	0x00, 0xf0, 0x21, 0x00


	//----- nvinfo : EIATTR_KPARAM_INFO
	.align		4
.L_61:
        /*0078*/ 	.byte	0x04, 0x17
        /*007a*/ 	.short	(.L_63 - .L_62)
.L_62:
        /*007c*/ 	.word	0x00000000
        /*0080*/ 	.short	0x0000
        /*0082*/ 	.short	0x0000
        /*0084*/ 	.byte	0x00, 0xf0, 0x21, 0x00


	//----- nvinfo : EIATTR_SPARSE_MMA_MASK
	.align		4
.L_63:
        /*0088*/ 	.byte	0x03, 0x50
        /*008a*/ 	.short	0x0000


	//----- nvinfo : EIATTR_MAXREG_COUNT
	.align		4
        /*008c*/ 	.byte	0x03, 0x1b
        /*008e*/ 	.short	0x00ff


	//----- nvinfo : EIATTR_MERCURY_ISA_VERSION
	.align		4
        /*0090*/ 	.byte	0x03, 0x5f
        /*0092*/ 	.short	0x0101


	//----- nvinfo : EIATTR_VRC_CTA_INIT_COUNT
	.align		4
        /*0094*/ 	.byte	0x02, 0x4a
	.zero		1
	.zero		1


	//----- nvinfo : EIATTR_EXIT_INSTR_OFFSETS
	.align		4
        /*0098*/ 	.byte	0x04, 0x1c
        /*009a*/ 	.short	(.L_65 - .L_64)


	//   ....[0]....
.L_64:
        /*009c*/ 	.word	0x00000080


	//   ....[1]....
        /*00a0*/ 	.word	0x00000ab0


	//----- nvinfo : EIATTR_CRS_STACK_SIZE
	.align		4
.L_65:
        /*00a4*/ 	.byte	0x04, 0x1e
        /*00a6*/ 	.short	(.L_67 - .L_66)
.L_66:
        /*00a8*/ 	.word	0x00000000


	//----- nvinfo : EIATTR_CBANK_PARAM_SIZE
	.align		4
.L_67:
        /*00ac*/ 	.byte	0x03, 0x19
        /*00ae*/ 	.short	0x0040


	//----- nvinfo : EIATTR_PARAM_CBANK
	.align		4
        /*00b0*/ 	.byte	0x04, 0x0a
        /*00b2*/ 	.short	(.L_69 - .L_68)
	.align		4
.L_68:
        /*00b4*/ 	.word	index@(.nv.constant0.sum_to_forward)
        /*00b8*/ 	.short	0x0380
        /*00ba*/ 	.short	0x0040


	//----- nvinfo : EIATTR_SW_WAR
	.align		4
.L_69:
        /*00bc*/ 	.byte	0x04, 0x36
        /*00be*/ 	.short	(.L_71 - .L_70)
.L_70:
        /*00c0*/ 	.word	0x00000008
.L_71:


//--------------------- .nv.callgraph             --------------------------
	.section	.nv.callgraph,"",@"SHT_CUDA_CALLGRAPH"
	.align	4
	.sectionentsize	8
	.align		4
        /*0000*/ 	.word	0x00000000
	.align		4
        /*0004*/ 	.word	0xffffffff
	.align		4
        /*0008*/ 	.word	0x00000000
	.align		4
        /*000c*/ 	.word	0xfffffffe
	.align		4
        /*0010*/ 	.word	0x00000000
	.align		4
        /*0014*/ 	.word	0xfffffffd
	.align		4
        /*0018*/ 	.word	0x00000000
	.align		4
        /*001c*/ 	.word	0xfffffffc


//--------------------- .text.sum_to_backward     --------------------------
	.section	.text.sum_to_backward,"ax",@progbits
	.align	128
        .global         sum_to_backward
        .type           sum_to_backward,@function
        .size           sum_to_backward,(.L_x_23 - sum_to_backward)
        .other          sum_to_backward,@"STO_CUDA_ENTRY STV_DEFAULT"
sum_to_backward:
.text.sum_to_backward:
[----:B------:R-:W-:Y:S01]  /*0000*/  LDC R1, c[0x0][0x37c] ;  /* 0x0000df00ff017b82 */ /* 0x000fe20000000800 */
[----:B------:R-:W0:Y:S07]  /*0010*/  S2R R3, SR_TID.X ;  /* 0x0000000000037919 */ /* 0x000e2e0000002100 */
[----:B------:R-:W0:Y:S01]  /*0020*/  S2UR UR4, SR_CTAID.X ;  /* 0x00000000000479c3 */ /* 0x000e220000002500 */
[----:B------:R-:W1:Y:S07]  /*0030*/  LDCU.64 UR6, c[0x0][0x380] ;  /* 0x00007000ff0677ac */ /* 0x000e6e0008000a00 */
[----:B------:R-:W0:Y:S02]  /*0040*/  LDC R0, c[0x0][0x360] ;  /* 0x0000d800ff007b82 */ /* 0x000e240000000800 */
[----:B0-----:R-:W-:-:S05]  /*0050*/  IMAD R0, R0, UR4, R3 ;  /* 0x0000000400007c24 */ /* 0x001fca000f8e0203 */
[----:B-1----:R-:W-:-:S04]  /*0060*/  ISETP.GE.U32.AND P0, PT, R0, UR6, PT ;  /* 0x0000000600007c0c */ /* 0x002fc8000bf06070 */
[----:B------:R-:W-:-:S13]  /*0070*/  ISETP.GE.U32.AND.EX P0, PT, RZ, UR7, PT, P0 ;  /* 0x00000007ff007c0c */ /* 0x000fda000bf06100 */
[----:B------:R-:W-:Y:S05]  /*0080*/  @P0 EXIT ;  /* 0x000000000000094d */ /* 0x000fea0003800000 */
[----:B------:R-:W0:Y:S01]  /*0090*/  LDCU.64 UR8, c[0x0][0x388] ;  /* 0x00007100ff0877ac */ /* 0x000e220008000a00 */
[----:B------:R-:W-:Y:S01]  /*00a0*/  IMAD.MOV.U32 R7, RZ, RZ, RZ ;  /* 0x000000ffff077224 */ /* 0x000fe200078e00ff */
[----:B------:R-:W1:Y:S01]  /*00b0*/  LDCU.64 UR12, c[0x0][0x358] ;  /* 0x00006b00ff0c77ac */ /* 0x000e620008000a00 */
[----:B------:R-:W-:Y:S01]  /*00c0*/  UMOV UR5, URZ ;  /* 0x000000ff00057c82 */ /* 0x000fe20008000000 */
[----:B0-----:R-:W-:-:S04]  /*00d0*/  UISETP.NE.U32.AND UP0, UPT, UR8, URZ, UPT ;  /* 0x000000ff0800728c */ /* 0x001fc8000bf05070 */
[----:B------:R-:W-:-:S09]  /*00e0*/  UISETP.NE.AND.EX UP0, UPT, UR9, URZ, UPT, UP0 ;  /* 0x000000ff0900728c */ /* 0x000fd2000bf05300 */
[----:B-1----:R-:W-:Y:S05]  /*00f0*/  BRA.U !UP0, `(.L_x_0) ;  /* 0x0000000508487547 */ /* 0x002fea000b800000 */
[----:B------:R-:W-:Y:S01]  /*0100*/  IMAD.MOV.U32 R7, RZ, RZ, RZ ;  /* 0x000000ffff077224 */ /* 0x000fe200078e00ff */
[----:B------:R-:W0:Y:S01]  /*0110*/  LDCU.64 UR10, c[0x0][0x388] ;  /* 0x00007100ff0a77ac */ /* 0x000e220008000a00 */
[----:B------:R-:W1:Y:S01]  /*0120*/  LDCU.64 UR16, c[0x0][0x398] ;  /* 0x00007300ff1077ac */ /* 0x000e620008000a00 */
[----:B------:R-:W2:Y:S01]  /*0130*/  LDCU.64 UR18, c[0x0][0x3a8] ;  /* 0x00007500ff1277ac */ /* 0x000ea20008000a00 */
[----:B------:R-:W-:Y:S01]  /*0140*/  UMOV UR4, URZ ;  /* 0x000000ff00047c82 */ /* 0x000fe20008000000 */
[----:B------:R-:W-:Y:S01]  /*0150*/  UMOV UR6, URZ ;  /* 0x000000ff00067c82 */ /* 0x000fe20008000000 */
[----:B------:R-:W-:-:S05]  /*0160*/  UMOV UR7, URZ ;  /* 0x000000ff00077c82 */ /* 0x000fca0008000000 */
.L_x_5:
[----:B------:R-:W-:Y:S02]  /*0170*/  USHF.L.U32 UR8, UR6, 0x3, URZ ;  /* 0x0000000306087899 */ /* 0x000fe400080006ff */
[----:B------:R-:W-:Y:S02]  /*0180*/  USHF.L.U64.HI UR9, UR6, 0x3, UR7 ;  /* 0x0000000306097899 */ /* 0x000fe40008010207 */
[----:B--2---:R-:W-:-:S04]  /*0190*/  UIADD3 UR6, UP0, UPT, UR8, UR18, URZ ;  /* 0x0000001208067290 */ /* 0x004fc8000ff1e0ff */
[----:B------:R-:W-:Y:S02]  /*01a0*/  UIADD3.X UR14, UPT, UPT, UR9, UR19, URZ, UP0, !UPT ;  /* 0x00000013090e7290 */ /* 0x000fe400087fe4ff */
[----:B------:R-:W-:-:S04]  /*01b0*/  MOV R10, UR6 ;  /* 0x00000006000a7c02 */ /* 0x000fc80008000f00 */
[----:B------:R-:W-:-:S06]  /*01c0*/  IMAD.U32 R11, RZ, RZ, UR14 ;  /* 0x0000000eff0b7e24 */ /* 0x000fcc000f8e00ff */
[----:B------:R-:W2:Y:S01]  /*01d0*/  LDG.E.64 R10, desc[UR12][R10.64] ;  /* 0x0000000c0a0a7981 */ /* 0x000ea2000c1e1b00 */
[----:B-1----:R-:W-:-:S04]  /*01e0*/  UIADD3 UR6, UP0, UPT, UR8, UR16, URZ ;  /* 0x0000001008067290 */ /* 0x002fc8000ff1e0ff */
[----:B------:R-:W-:Y:S02]  /*01f0*/  UIADD3.X UR8, UPT, UPT, UR9, UR17, URZ, UP0, !UPT ;  /* 0x0000001109087290 */ /* 0x000fe400087fe4ff */
[----:B------:R-:W-:-:S04]  /*0200*/  IMAD.U32 R2, RZ, RZ, UR6 ;  /* 0x00000006ff027e24 */ /* 0x000fc8000f8e00ff */
[----:B------:R-:W-:-:S06]  /*0210*/  MOV R3, UR8 ;  /* 0x0000000800037c02 */ /* 0x000fcc0008000f00 */
[----:B------:R-:W5:Y:S01]  /*0220*/  LDG.E.64 R2, desc[UR12][R2.64] ;  /* 0x0000000c02027981 */ /* 0x000f62000c1e1b00 */
[----:B------:R-:W-:Y:S01]  /*0230*/  IMAD.MOV.U32 R4, RZ, RZ, RZ ;  /* 0x000000ffff047224 */ /* 0x000fe200078e00ff */
[----:B--2---:R-:W-:-:S04]  /*0240*/  ISETP.NE.U32.AND P0, PT, R10, RZ, PT ;  /* 0x000000ff0a00720c */ /* 0x004fc80003f05070 */
[----:B------:R-:W-:-:S13]  /*0250*/  ISETP.NE.AND.EX P0, PT, R11, RZ, PT, P0 ;  /* 0x000000ff0b00720c */ /* 0x000fda0003f05300 */
[----:B------:R-:W-:Y:S05]  /*0260*/  @!P0 BRA `(.L_x_1) ;  /* 0x0000000000cc8947 */ /* 0x000fea0003800000 */
[----:B------:R-:W-:-:S13]  /*0270*/  ISETP.NE.U32.AND P0, PT, R11, RZ, PT ;  /* 0x000000ff0b00720c */ /* 0x000fda0003f05070 */
[----:B------:R-:W-:Y:S05]  /*0280*/  @P0 BRA `(.L_x_2) ;  /* 0x0000000000500947 */ /* 0x000fea0003800000 */
[----:B------:R-:W1:Y:S01]  /*0290*/  I2F.U32.RP R6, R10 ;  /* 0x0000000a00067306 */ /* 0x000e620000209000 */
[----:B------:R-:W-:Y:S02]  /*02a0*/  IADD3 R9, PT, PT, RZ, -R10, RZ ;  /* 0x8000000aff097210 */ /* 0x000fe40007ffe0ff */
[----:B------:R-:W-:-:S05]  /*02b0*/  ISETP.NE.U32.AND P2, PT, R10, RZ, PT ;  /* 0x000000ff0a00720c */ /* 0x000fca0003f45070 */
[----:B-1----:R-:W1:Y:S02]  /*02c0*/  MUFU.RCP R6, R6 ;  /* 0x0000000600067308 */ /* 0x002e640000001000 */
[----:B-1----:R-:W-:-:S06]  /*02d0*/  VIADD R4, R6, 0xffffffe ;  /* 0x0ffffffe06047836 */ /* 0x002fcc0000000000 */
[----:B------:R1:W2:Y:S02]  /*02e0*/  F2I.FTZ.U32.TRUNC.NTZ R5, R4 ;  /* 0x0000000400057305 */ /* 0x0002a4000021f000 */
[----:B-1----:R-:W-:Y:S02]  /*02f0*/  IMAD.MOV.U32 R4, RZ, RZ, RZ ;  /* 0x000000ffff047224 */ /* 0x002fe400078e00ff */
[----:B--2---:R-:W-:-:S04]  /*0300*/  IMAD R9, R9, R5, RZ ;  /* 0x0000000509097224 */ /* 0x004fc800078e02ff */
[----:B------:R-:W-:-:S06]  /*0310*/  IMAD.HI.U32 R5, R5, R9, R4 ;  /* 0x0000000905057227 */ /* 0x000fcc00078e0004 */
[----:B------:R-:W-:-:S04]  /*0320*/  IMAD.HI.U32 R4, R5, R0, RZ ;  /* 0x0000000005047227 */ /* 0x000fc800078e00ff */
[----:B------:R-:W-:-:S04]  /*0330*/  IMAD.MOV R5, RZ, RZ, -R4 ;  /* 0x000000ffff057224 */ /* 0x000fc800078e0a04 */
[----:B------:R-:W-:-:S05]  /*0340*/  IMAD R5, R10, R5, R0 ;  /* 0x000000050a057224 */ /* 0x000fca00078e0200 */
[----:B------:R-:W-:-:S13]  /*0350*/  ISETP.GE.U32.AND P0, PT, R5, R10, PT ;  /* 0x0000000a0500720c */ /* 0x000fda0003f06070 */
[----:B------:R-:W-:Y:S01]  /*0360*/  @P0 IADD3 R5, PT, PT, -R10, R5, RZ ;  /* 0x000000050a050210 */ /* 0x000fe20007ffe1ff */
[----:B------:R-:W-:-:S03]  /*0370*/  @P0 VIADD R4, R4, 0x1 ;  /* 0x0000000104040836 */ /* 0x000fc60000000000 */
[----:B------:R-:W-:Y:S01]  /*0380*/  ISETP.GE.U32.AND P1, PT, R5, R10, PT ;  /* 0x0000000a0500720c */ /* 0x000fe20003f26070 */
[----:B------:R-:W-:-:S12]  /*0390*/  HFMA2 R5, -RZ, RZ, 0, 0 ;  /* 0x00000000ff057431 */ /* 0x000fd800000001ff */
[----:B------:R-:W-:Y:S01]  /*03a0*/  @P1 VIADD R4, R4, 0x1 ;  /* 0x0000000104041836 */ /* 0x000fe20000000000 */
[----:B------:R-:W-:Y:S01]  /*03b0*/  @!P2 LOP3.LUT R4, RZ, R10, RZ, 0x33, !PT ;  /* 0x0000000aff04a212 */ /* 0x000fe200078e33ff */
[----:B------:R-:W-:Y:S06]  /*03c0*/  BRA `(.L_x_3) ;  /* 0x0000000000147947 */ /* 0x000fec0003800000 */
.L_x_2:
[----:B------:R-:W-:Y:S01]  /*03d0*/  IMAD.MOV.U32 R12, RZ, RZ, R0 ;  /* 0x000000ffff0c7224 */ /* 0x000fe200078e0000 */
[----:B------:R-:W-:-:S07]  /*03e0*/  MOV R6, 0x400 ;  /* 0x0000040000067802 */ /* 0x000fce0000000f00 */
[----:B0----5:R-:W-:Y:S05]  /*03f0*/  CALL.REL.NOINC `($__internal_0_$__cuda_sm20_div_u64) ;  /* 0x0000000400c07944 */ /* 0x021fea0003c00000 */
[----:B------:R-:W-:Y:S01]  /*0400*/  IMAD.MOV.U32 R4, RZ, RZ, R10 ;  /* 0x000000ffff047224 */ /* 0x000fe200078e000a */
[----:B------:R-:W-:-:S07]  /*0410*/  MOV R5, R11 ;  /* 0x0000000b00057202 */ /* 0x000fce0000000f00 */
.L_x_3:
[----:B-----5:R-:W-:-:S13]  /*0420*/  ISETP.NE.U32.AND P0, PT, R3, RZ, PT ;  /* 0x000000ff0300720c */ /* 0x020fda0003f05070 */
[----:B------:R-:W-:Y:S05]  /*0430*/  @P0 BRA `(.L_x_4) ;  /* 0x00000000004c0947 */ /* 0x000fea0003800000 */
[----:B------:R-:W1:Y:S01]  /*0440*/  I2F.U32.RP R5, R2 ;  /* 0x0000000200057306 */ /* 0x000e620000209000 */
[----:B------:R-:W-:Y:S01]  /*0450*/  IMAD.MOV R11, RZ, RZ, -R2 ;  /* 0x000000ffff0b7224 */ /* 0x000fe200078e0a02 */
[----:B------:R-:W-:-:S06]  /*0460*/  ISETP.NE.U32.AND P1, PT, R2, RZ, PT ;  /* 0x000000ff0200720c */ /* 0x000fcc0003f25070 */
[----:B-1----:R-:W1:Y:S02]  /*0470*/  MUFU.RCP R5, R5 ;  /* 0x0000000500057308 */ /* 0x002e640000001000 */
[----:B-1----:R-:W-:-:S06]  /*0480*/  VIADD R8, R5, 0xffffffe ;  /* 0x0ffffffe05087836 */ /* 0x002fcc0000000000 */
[----:B------:R1:W2:Y:S02]  /*0490*/  F2I.FTZ.U32.TRUNC.NTZ R9, R8 ;  /* 0x0000000800097305 */ /* 0x0002a4000021f000 */
[----:B-1----:R-:W-:Y:S02]  /*04a0*/  HFMA2 R8, -RZ, RZ, 0, 0 ;  /* 0x00000000ff087431 */ /* 0x002fe400000001ff */
[----:B--2---:R-:W-:-:S04]  /*04b0*/  IMAD R11, R11, R9, RZ ;  /* 0x000000090b0b7224 */ /* 0x004fc800078e02ff */
[----:B------:R-:W-:-:S06]  /*04c0*/  IMAD.HI.U32 R9, R9, R11, R8 ;  /* 0x0000000b09097227 */ /* 0x000fcc00078e0008 */
[----:B------:R-:W-:-:S04]  /*04d0*/  IMAD.HI.U32 R9, R9, R4, RZ ;  /* 0x0000000409097227 */ /* 0x000fc800078e00ff */
[----:B------:R-:W-:-:S04]  /*04e0*/  IMAD.MOV R9, RZ, RZ, -R9 ;  /* 0x000000ffff097224 */ /* 0x000fc800078e0a09 */
[----:B------:R-:W-:-:S05]  /*04f0*/  IMAD R9, R2, R9, R4 ;  /* 0x0000000902097224 */ /* 0x000fca00078e0204 */
[----:B------:R-:W-:-:S13]  /*0500*/  ISETP.GE.U32.AND P0, PT, R9, R2, PT ;  /* 0x000000020900720c */ /* 0x000fda0003f06070 */
[----:B------:R-:W-:-:S05]  /*0510*/  @P0 IMAD.IADD R9, R9, 0x1, -R2 ;  /* 0x0000000109090824 */ /* 0x000fca00078e0a02 */
[----:B------:R-:W-:-:S13]  /*0520*/  ISETP.GE.U32.AND P0, PT, R9, R2, PT ;  /* 0x000000020900720c */ /* 0x000fda0003f06070 */
[----:B------:R-:W-:Y:S02]  /*0530*/  @P0 IADD3 R9, PT, PT, -R2, R9, RZ ;  /* 0x0000000902090210 */ /* 0x000fe40007ffe1ff */
[----:B------:R-:W-:-:S05]  /*0540*/  @!P1 LOP3.LUT R9, RZ, R2, RZ, 0x33, !PT ;  /* 0x00000002ff099212 */ /* 0x000fca00078e33ff */
[----:B------:R-:W-:Y:S01]  /*0550*/  IMAD.MOV.U32 R4, RZ, RZ, R9 ;  /* 0x000000ffff047224 */ /* 0x000fe200078e0009 */
[----:B------:R-:W-:Y:S06]  /*0560*/  BRA `(.L_x_1) ;  /* 0x00000000000c7947 */ /* 0x000fec0003800000 */
.L_x_4:
[----:B------:R-:W-:-:S07]  /*0570*/  MOV R6, 0x590 ;  /* 0x0000059000067802 */ /* 0x000fce0000000f00 */
[----:B0-----:R-:W-:Y:S05]  /*0580*/  CALL.REL.NOINC `($__internal_1_$__cuda_sm20_rem_u64) ;  /* 0x00000008006c7944 */ /* 0x001fea0003c00000 */
[----:B------:R-:W-:-:S07]  /*0590*/  IMAD.MOV.U32 R4, RZ, RZ, R8 ;  /* 0x000000ffff047224 */ /* 0x000fce00078e0008 */
.L_x_1:
[----:B------:R-:W-:Y:S01]  /*05a0*/  UIADD3 UR6, UPT, UPT, UR4, 0x1, URZ ;  /* 0x0000000104067890 */ /* 0x000fe2000fffe0ff */
[----:B-----5:R-:W-:Y:S01]  /*05b0*/  IMAD R7, R2, R7, R4 ;  /* 0x0000000702077224 */ /* 0x020fe200078e0204 */
[----:B0-----:R-:W-:Y:S01]  /*05c0*/  UMOV UR8, UR10 ;  /* 0x0000000a00087c82 */ /* 0x001fe20008000000 */
[----:B------:R-:W-:Y:S01]  /*05d0*/  UMOV UR9, UR11 ;  /* 0x0000000b00097c82 */ /* 0x000fe20008000000 */
[----:B------:R-:W-:-:S03]  /*05e0*/  UISETP.GE.U32.AND UP0, UPT, UR6, UR8, UPT ;  /* 0x000000080600728c */ /* 0x000fc6000bf06070 */
[----:B------:R-:W-:Y:S01]  /*05f0*/  UMOV UR4, UR6 ;  /* 0x0000000600047c82 */ /* 0x000fe20008000000 */
[----:B------:R-:W-:-:S09]  /*0600*/  UISETP.GE.U32.AND.EX UP0, UPT, URZ, UR9, UPT, UP0 ;  /* 0x00000009ff00728c */ /* 0x000fd2000bf06100 */
[----:B------:R-:W-:Y:S05]  /*0610*/  BRA.U !UP0, `(.L_x_5) ;  /* 0xfffffff908d47547 */ /* 0x000fea000b83ffff */
.L_x_0:
[----:B------:R-:W-:Y:S01]  /*0620*/  UISETP.NE.U32.AND UP0, UPT, UR8, URZ, UPT ;  /* 0x000000ff0800728c */ /* 0x000fe2000bf05070 */
[----:B------:R-:W-:-:S03]  /*0630*/  CS2R R4, SRZ ;  /* 0x0000000000047805 */ /* 0x000fc6000001ff00 */
[----:B------:R-:W-:-:S09]  /*0640*/  UISETP.NE.AND.EX UP0, UPT, UR9, URZ, UPT, UP0 ;  /* 0x000000ff0900728c */ /* 0x000fd2000bf05300 */
[----:B------:R-:W-:Y:S05]  /*0650*/  BRA.U !UP0, `(.L_x_6) ;  /* 0x0000000108f87547 */ /* 0x000fea000b800000 */
[----:B------:R-:W0:Y:S01]  /*0660*/  LDC.64 R2, c[0x0][0x3b8] ;  /* 0x0000ee00ff027b82 */ /* 0x000e220000000a00 */
[----:B------:R-:W-:Y:S01]  /*0670*/  MOV R14, RZ ;  /* 0x000000ff000e7202 */ /* 0x000fe20000000f00 */
[----:B------:R-:W1:Y:S01]  /*0680*/  LDCU.64 UR10, c[0x0][0x388] ;  /* 0x00007100ff0a77ac */ /* 0x000e620008000a00 */
[----:B------:R-:W2:Y:S01]  /*0690*/  LDCU.64 UR8, c[0x0][0x398] ;  /* 0x00007300ff0877ac */ /* 0x000ea20008000a00 */
[----:B------:R-:W-:-:S05]  /*06a0*/  UMOV UR4, URZ ;  /* 0x000000ff00047c82 */ /* 0x000fca0008000000 */
.L_x_9:
[----:B------:R-:W-:Y:S02]  /*06b0*/  LOP3.LUT R13, RZ, R4, RZ, 0x33, !PT ;  /* 0x00000004ff0d7212 */ /* 0x000fe400078e33ff */
[----:B------:R-:W-:Y:S02]  /*06c0*/  LOP3.LUT R6, RZ, R5, RZ, 0x33, !PT ;  /* 0x00000005ff067212 */ /* 0x000fe400078e33ff */
[----:B-1----:R-:W-:-:S04]  /*06d0*/  IADD3 R13, P0, PT, R13, UR10, RZ ;  /* 0x0000000a0d0d7c10 */ /* 0x002fc8000ff1e0ff */
[----:B------:R-:W-:Y:S01]  /*06e0*/  IADD3.X R6, PT, PT, R6, UR11, RZ, P0, !PT ;  /* 0x0000000b06067c10 */ /* 0x000fe200087fe4ff */
[----:B------:R-:W-:-:S03]  /*06f0*/  IMAD.SHL.U32 R4, R13, 0x8, RZ ;  /* 0x000000080d047824 */ /* 0x000fc600078e00ff */
[----:B------:R-:W-:Y:S02]  /*0700*/  SHF.L.U64.HI R5, R13, 0x3, R6 ;  /* 0x000000030d057819 */ /* 0x000fe40000010206 */
[----:B------:R-:W-:Y:S02]  /*0710*/  LOP3.LUT R4, R4, 0xfffffff8, RZ, 0xc0, !PT ;  /* 0xfffffff804047812 */ /* 0x000fe400078ec0ff */
[----:B------:R-:W-:Y:S02]  /*0720*/  LOP3.LUT R5, R5, 0x7, RZ, 0xc0, !PT ;  /* 0x0000000705057812 */ /* 0x000fe400078ec0ff */
[----:B--2---:R-:W-:-:S04]  /*0730*/  IADD3 R4, P0, PT, R4, UR8, RZ ;  /* 0x0000000804047c10 */ /* 0x004fc8000ff1e0ff */
[----:B------:R-:W-:-:S06]  /*0740*/  IADD3.X R5, PT, PT, R5, UR9, RZ, P0, !PT ;  /* 0x0000000905057c10 */ /* 0x000fcc00087fe4ff */
[----:B------:R-:W2:Y:S02]  /*0750*/  LDG.E.64 R4, desc[UR12][R4.64] ;  /* 0x0000000c04047981 */ /* 0x000ea4000c1e1b00 */
[----:B--2---:R-:W-:-:S13]  /*0760*/  ISETP.NE.U32.AND P0, PT, R5, RZ, PT ;  /* 0x000000ff0500720c */ /* 0x004fda0003f05070 */
        /* <DEDUP_REMOVED lines=16> */
[----:B------:R-:W-:-:S13]  /*0870*/  ISETP.GE.U32.AND P1, PT, R9, R4, PT ;  /* 0x000000040900720c */ /* 0x000fda0003f26070 */
[----:B------:R-:W-:Y:S01]  /*0880*/  @P1 VIADD R6, R6, 0x1 ;  /* 0x0000000106061836 */ /* 0x000fe20000000000 */
[----:B------:R-:W-:-:S04]  /*0890*/  @!P2 LOP3.LUT R6, RZ, R4, RZ, 0x33, !PT ;  /* 0x00000004ff06a212 */ /* 0x000fc800078e33ff */
[----:B------:R-:W-:-:S05]  /*08a0*/  IADD3 R5, PT, PT, -R6, RZ, RZ ;  /* 0x000000ff06057210 */ /* 0x000fca0007ffe1ff */
[----:B------:R-:W-:Y:S01]  /*08b0*/  IMAD R4, R4, R5, R7 ;  /* 0x0000000504047224 */ /* 0x000fe200078e0207 */
[----:B------:R-:W-:Y:S06]  /*08c0*/  BRA `(.L_x_8) ;  /* 0x0000000000207947 */ /* 0x000fec0003800000 */
.L_x_7:
[----:B------:R-:W-:Y:S01]  /*08d0*/  IMAD.MOV.U32 R12, RZ, RZ, R7 ;  /* 0x000000ffff0c7224 */ /* 0x000fe200078e0007 */
[----:B------:R-:W-:Y:S01]  /*08e0*/  MOV R11, R5 ;  /* 0x00000005000b7202 */ /* 0x000fe20000000f00 */
[----:B------:R-:W-:Y:S01]  /*08f0*/  IMAD.MOV.U32 R10, RZ, RZ, R4 ;  /* 0x000000ffff0a7224 */ /* 0x000fe200078e0004 */
[----:B------:R-:W-:-:S07]  /*0900*/  MOV R6, 0x920 ;  /* 0x0000092000067802 */ /* 0x000fce0000000f00 */
[----:B0-----:R-:W-:Y:S05]  /*0910*/  CALL.REL.NOINC `($__internal_0_$__cuda_sm20_div_u64) ;  /* 0x0000000000787944 */ /* 0x001fea0003c00000 */
[--C-:B------:R-:W-:Y:S02]  /*0920*/  IMAD.MOV R5, RZ, RZ, -R10.reuse ;  /* 0x000000ffff057224 */ /* 0x100fe400078e0a0a */
[----:B------:R-:W-:Y:S02]  /*0930*/  IMAD.MOV.U32 R6, RZ, RZ, R10 ;  /* 0x000000ffff067224 */ /* 0x000fe400078e000a */
[----:B------:R-:W-:-:S07]  /*0940*/  IMAD R4, R4, R5, R7 ;  /* 0x0000000504047224 */ /* 0x000fce00078e0207 */
.L_x_8:
[----:B0-----:R-:W-:-:S04]  /*0950*/  LEA R8, P0, R13, R2, 0x3 ;  /* 0x000000020d087211 */ /* 0x001fc800078018ff */
[----:B------:R-:W-:-:S06]  /*0960*/  LEA.HI.X R9, R13, R3, RZ, 0x3, P0 ;  /* 0x000000030d097211 */ /* 0x000fcc00000f1cff */
[----:B------:R-:W2:Y:S01]  /*0970*/  LDG.E R9, desc[UR12][R8.64] ;  /* 0x0000000c08097981 */ /* 0x000ea2000c1e1900 */
[----:B------:R-:W-:Y:S01]  /*0980*/  UIADD3 UR6, UPT, UPT, UR4, 0x1, URZ ;  /* 0x0000000104067890 */ /* 0x000fe2000fffe0ff */
[----:B------:R-:W-:Y:S01]  /*0990*/  MOV R7, R6 ;  /* 0x0000000600077202 */ /* 0x000fe20000000f00 */
[----:B------:R-:W-:Y:S02]  /*09a0*/  UMOV UR7, URZ ;  /* 0x000000ff00077c82 */ /* 0x000fe40008000000 */
[----:B------:R-:W-:Y:S01]  /*09b0*/  UISETP.GE.U32.AND UP0, UPT, UR6, UR10, UPT ;  /* 0x0000000a0600728c */ /* 0x000fe2000bf06070 */
[----:B------:R-:W-:Y:S02]  /*09c0*/  MOV R5, UR7 ;  /* 0x0000000700057c02 */ /* 0x000fe40008000f00 */
[----:B------:R-:W-:Y:S01]  /*09d0*/  UMOV UR4, UR6 ;  /* 0x0000000600047c82 */ /* 0x000fe20008000000 */
[----:B------:R-:W-:Y:S01]  /*09e0*/  UISETP.GE.U32.AND.EX UP0, UPT, URZ, UR11, UPT, UP0 ;  /* 0x0000000bff00728c */ /* 0x000fe2000bf06100 */
[----:B--2---:R-:W-:-:S02]  /*09f0*/  IMAD R14, R9, R4, R14 ;  /* 0x00000004090e7224 */ /* 0x004fc400078e020e */
[----:B------:R-:W-:-:S06]  /*0a00*/  IMAD.U32 R4, RZ, RZ, UR6 ;  /* 0x00000006ff047e24 */ /* 0x000fcc000f8e00ff */
[----:B------:R-:W-:Y:S05]  /*0a10*/  BRA.U !UP0, `(.L_x_9) ;  /* 0xfffffffd08247547 */ /* 0x000fea000b83ffff */
[----:B------:R-:W-:Y:S02]  /*0a20*/  HFMA2 R5, -RZ, RZ, 0, 0 ;  /* 0x00000000ff057431 */ /* 0x000fe400000001ff */
[----:B------:R-:W-:-:S07]  /*0a30*/  IMAD.MOV.U32 R4, RZ, RZ, R14 ;  /* 0x000000ffff047224 */ /* 0x000fce00078e000e */
.L_x_6:
[----:B------:R-:W0:Y:S01]  /*0a40*/  LDCU.64 UR6, c[0x0][0x3b0] ;  /* 0x00007600ff0677ac */ /* 0x000e220008000a00 */
[----:B------:R-:W1:Y:S01]  /*0a50*/  LDCU.64 UR8, c[0x0][0x3a0] ;  /* 0x00007400ff0877ac */ /* 0x000e620008000a00 */
[----:B------:R-:W2:Y:S01]  /*0a60*/  LDCU UR4, c[0x0][0x390] ;  /* 0x00007200ff0477ac */ /* 0x000ea20008000800 */
[----:B0-----:R-:W-:Y:S02]  /*0a70*/  LEA R6, P0, R4, UR6, 0x2 ;  /* 0x0000000604067c11 */ /* 0x001fe4000f8010ff */
[----:B-1----:R-:W-:Y:S02]  /*0a80*/  LEA R2, P1, R0, UR8, 0x2 ;  /* 0x0000000800027c11 */ /* 0x002fe4000f8210ff */
[----:B------:R-:W-:Y:S02]  /*0a90*/  LEA.HI.X R7, R4, UR7, R5, 0x2, P0 ;  /* 0x0000000704077c11 */ /* 0x000fe400080f1405 */
[----:B------:R-:W-:-:S03]  /*0aa0*/  LEA.HI.X R3, R0, UR9, RZ, 0x2, P1 ;  /* 0x0000000900037c11 */ /* 0x000fc600088f14ff */
[----:B------:R-:W2:Y:S04]  /*0ab0*/  LDG.E R6, desc[UR12][R6.64] ;  /* 0x0000000c06067981 */ /* 0x000ea8000c1e1900 */
[----:B------:R-:W2:Y:S02]  /*0ac0*/  LDG.E R5, desc[UR12][R2.64] ;  /* 0x0000000c02057981 */ /* 0x000ea4000c1e1900 */
[----:B--2---:R-:W-:-:S05]  /*0ad0*/  FFMA R5, R6, UR4, R5 ;  /* 0x0000000406057c23 */ /* 0x004fca0008000005 */
[----:B------:R-:W-:Y:S01]  /*0ae0*/  STG.E desc[UR12][R2.64], R5 ;  /* 0x0000000502007986 */ /* 0x000fe2000c10190c */
[----:B------:R-:W-:Y:S05]  /*0af0*/  EXIT ;  /* 0x000000000000794d */ /* 0x000fea0003800000 */
        .weak           $__internal_0_$__cuda_sm20_div_u64
        .type           $__internal_0_$__cuda_sm20_div_u64,@function
        .size           $__internal_0_$__cuda_sm20_div_u64,($__internal_1_$__cuda_sm20_rem_u64 - $__internal_0_$__cuda_sm20_div_u64)
$__internal_0_$__cuda_sm20_div_u64:
[----:B------:R-:W0:Y:S08]  /*0b00*/  I2F.U64.RP R15, R10 ;  /* 0x0000000a000f7312 */ /* 0x000e300000309000 */
[----:B0-----:R-:W0:Y:S02]  /*0b10*/  MUFU.RCP R15, R15 ;  /* 0x0000000f000f7308 */ /* 0x001e240000001000 */
[----:B0-----:R-:W-:-:S06]  /*0b20*/  VIADD R8, R15, 0x1ffffffe ;  /* 0x1ffffffe0f087836 */ /* 0x001fcc0000000000 */
[----:B------:R-:W0:Y:S02]  /*0b30*/  F2I.U64.TRUNC R8, R8 ;  /* 0x0000000800087311 */ /* 0x000e24000020d800 */
[----:B0-----:R-:W-:-:S04]  /*0b40*/  IMAD.WIDE.U32 R16, R8, R10, RZ ;  /* 0x0000000a08107225 */ /* 0x001fc800078e00ff */
[----:B------:R-:W-:Y:S01]  /*0b50*/  IMAD R17, R8, R11, R17 ;  /* 0x0000000b08117224 */ /* 0x000fe200078e0211 */
[----:B------:R-:W-:-:S03]  /*0b60*/  IADD3 R19, P0, PT, RZ, -R16, RZ ;  /* 0x80000010ff137210 */ /* 0x000fc60007f1e0ff */
[----:B------:R-:W-:Y:S02]  /*0b70*/  IMAD R17, R9, R10, R17 ;  /* 0x0000000a09117224 */ /* 0x000fe400078e0211 */
[----:B------:R-:W-:-:S03]  /*0b80*/  IMAD.HI.U32 R16, R8, R19, RZ ;  /* 0x0000001308107227 */ /* 0x000fc600078e00ff */
[----:B------:R-:W-:Y:S01]  /*0b90*/  IADD3.X R21, PT, PT, RZ, ~R17, RZ, P0, !PT ;  /* 0x80000011ff157210 */ /* 0x000fe200007fe4ff */
[----:B------:R-:W-:-:S04]  /*0ba0*/  IMAD.MOV.U32 R17, RZ, RZ, R8 ;  /* 0x000000ffff117224 */ /* 0x000fc800078e0008 */
[----:B------:R-:W-:-:S04]  /*0bb0*/  IMAD.WIDE.U32 R16, P0, R8, R21, R16 ;  /* 0x0000001508107225 */ /* 0x000fc80007800010 */
[C---:B------:R-:W-:Y:S02]  /*0bc0*/  IMAD R23, R9.reuse, R21, RZ ;  /* 0x0000001509177224 */ /* 0x040fe400078e02ff */
[----:B------:R-:W-:-:S04]  /*0bd0*/  IMAD.HI.U32 R16, P1, R9, R19, R16 ;  /* 0x0000001309107227 */ /* 0x000fc80007820010 */
[----:B------:R-:W-:Y:S01]  /*0be0*/  IMAD.HI.U32 R15, R9, R21, RZ ;  /* 0x00000015090f7227 */ /* 0x000fe200078e00ff */
[----:B------:R-:W-:-:S04]  /*0bf0*/  IADD3 R17, P2, PT, R23, R16, RZ ;  /* 0x0000001017117210 */ /* 0x000fc80007f5e0ff */
[----:B------:R-:W-:Y:S01]  /*0c00*/  IADD3.X R15, PT, PT, R15, R9, RZ, P0, !PT ;  /* 0x000000090f0f7210 */ /* 0x000fe200007fe4ff */
[----:B------:R-:W-:-:S03]  /*0c10*/  IMAD.WIDE.U32 R8, R17, R10, RZ ;  /* 0x0000000a11087225 */ /* 0x000fc600078e00ff */
[----:B------:R-:W-:Y:S01]  /*0c20*/  IADD3.X R15, PT, PT, RZ, RZ, R15, P2, P1 ;  /* 0x000000ffff0f7210 */ /* 0x000fe200017e240f */
[----:B------:R-:W-:Y:S01]  /*0c30*/  IMAD R9, R17, R11, R9 ;  /* 0x0000000b11097224 */ /* 0x000fe200078e0209 */
[----:B------:R-:W-:-:S03]  /*0c40*/  IADD3 R19, P0, PT, RZ, -R8, RZ ;  /* 0x80000008ff137210 */ /* 0x000fc60007f1e0ff */
[----:B------:R-:W-:Y:S02]  /*0c50*/  IMAD R9, R15, R10, R9 ;  /* 0x0000000a0f097224 */ /* 0x000fe400078e0209 */
[----:B------:R-:W-:-:S04]  /*0c60*/  IMAD.HI.U32 R16, R17, R19, RZ ;  /* 0x0000001311107227 */ /* 0x000fc800078e00ff */
[----:B------:R-:W-:Y:S02]  /*0c70*/  IMAD.X R8, RZ, RZ, ~R9, P0 ;  /* 0x000000ffff087224 */ /* 0x000fe400000e0e09 */
[----:B------:R-:W-:Y:S02]  /*0c80*/  IMAD.MOV.U32 R9, RZ, RZ, RZ ;  /* 0x000000ffff097224 */ /* 0x000fe400078e00ff */
[----:B------:R-:W-:-:S04]  /*0c90*/  IMAD.WIDE.U32 R16, P0, R17, R8, R16 ;  /* 0x0000000811107225 */ /* 0x000fc80007800010 */
[C---:B------:R-:W-:Y:S02]  /*0ca0*/  IMAD R18, R15.reuse, R8, RZ ;  /* 0x000000080f127224 */ /* 0x040fe400078e02ff */
[----:B------:R-:W-:-:S04]  /*0cb0*/  IMAD.HI.U32 R17, P1, R15, R19, R16 ;  /* 0x000000130f117227 */ /* 0x000fc80007820010 */
[----:B------:R-:W-:Y:S01]  /*0cc0*/  IMAD.HI.U32 R8, R15, R8, RZ ;  /* 0x000000080f087227 */ /* 0x000fe200078e00ff */
[----:B------:R-:W-:-:S04]  /*0cd0*/  IADD3 R17, P2, PT, R18, R17, RZ ;  /* 0x0000001112117210 */ /* 0x000fc80007f5e0ff */
[----:B------:R-:W-:Y:S01]  /*0ce0*/  IADD3.X R15, PT, PT, R8, R15, RZ, P0, !PT ;  /* 0x0000000f080f7210 */ /* 0x000fe200007fe4ff */
[----:B------:R-:W-:-:S03]  /*0cf0*/  IMAD.HI.U32 R8, R17, R12, RZ ;  /* 0x0000000c11087227 */ /* 0x000fc600078e00ff */
[----:B------:R-:W-:Y:S01]  /*0d00*/  IADD3.X R15, PT, PT, RZ, RZ, R15, P2, P1 ;  /* 0x000000ffff0f7210 */ /* 0x000fe200017e240f */
[----:B------:R-:W-:-:S04]  /*0d10*/  IMAD.WIDE.U32 R8, R17, UR5, R8 ;  /* 0x0000000511087c25 */ /* 0x000fc8000f8e0008 */
[C---:B------:R-:W-:Y:S02]  /*0d20*/  IMAD R17, R15.reuse, UR5, RZ ;  /* 0x000000050f117c24 */ /* 0x040fe4000f8e02ff */
[----:B------:R-:W-:-:S04]  /*0d30*/  IMAD.HI.U32 R8, P0, R15, R12, R8 ;  /* 0x0000000c0f087227 */ /* 0x000fc80007800008 */
[----:B------:R-:W-:Y:S01]  /*0d40*/  IMAD.HI.U32 R15, R15, UR5, RZ ;  /* 0x000000050f0f7c27 */ /* 0x000fe2000f8e00ff */
[----:B------:R-:W-:-:S04]  /*0d50*/  IADD3 R17, P1, PT, R17, R8, RZ ;  /* 0x0000000811117210 */ /* 0x000fc80007f3e0ff */
[----:B------:R-:W-:Y:S01]  /*0d60*/  IADD3.X R15, PT, PT, R15, RZ, RZ, P0, !PT ;  /* 0x000000ff0f0f7210 */ /* 0x000fe200007fe4ff */
[----:B------:R-:W-:-:S04]  /*0d70*/  IMAD.WIDE.U32 R8, R17, R10, RZ ;  /* 0x0000000a11087225 */ /* 0x000fc800078e00ff */
[----:B------:R-:W-:Y:S01]  /*0d80*/  IMAD.X R15, RZ, RZ, R15, P1 ;  /* 0x000000ffff0f7224 */ /* 0x000fe200008e060f */
[----:B------:R-:W-:Y:S01]  /*0d90*/  IADD3 R19, P1, PT, -R8, R12, RZ ;  /* 0x0000000c08137210 */ /* 0x000fe20007f3e1ff */
[----:B------:R-:W-:-:S03]  /*0da0*/  IMAD R9, R17, R11, R9 ;  /* 0x0000000b11097224 */ /* 0x000fc600078e0209 */
[-C--:B------:R-:W-:Y:S01]  /*0db0*/  ISETP.GE.U32.AND P0, PT, R19, R10.reuse, PT ;  /* 0x0000000a1300720c */ /* 0x080fe20003f06070 */
[----:B------:R-:W-:-:S05]  /*0dc0*/  IMAD R9, R15, R10, R9 ;  /* 0x0000000a0f097224 */ /* 0x000fca00078e0209 */
[----:B------:R-:W-:Y:S02]  /*0dd0*/  IADD3.X R18, PT, PT, ~R9, UR5, RZ, P1, !PT ;  /* 0x0000000509127c10 */ /* 0x000fe40008ffe5ff */
[----:B------:R-:W-:Y:S02]  /*0de0*/  IADD3 R8, P1, PT, R17, 0x1, RZ ;  /* 0x0000000111087810 */ /* 0x000fe40007f3e0ff */
[----:B------:R-:W-:Y:S02]  /*0df0*/  IADD3 R9, P2, PT, -R10, R19, RZ ;  /* 0x000000130a097210 */ /* 0x000fe40007f5e1ff */
[----:B------:R-:W-:Y:S01]  /*0e00*/  ISETP.GE.U32.AND.EX P0, PT, R18, R11, PT, P0 ;  /* 0x0000000b1200720c */ /* 0x000fe20003f06100 */
[----:B------:R-:W-:Y:S01]  /*0e10*/  IMAD.X R12, RZ, RZ, R15, P1 ;  /* 0x000000ffff0c7224 */ /* 0x000fe200008e060f */
[----:B------:R-:W-:Y:S02]  /*0e20*/  IADD3.X R16, PT, PT, ~R11, R18, RZ, P2, !PT ;  /* 0x000000120b107210 */ /* 0x000fe400017fe5ff */
[----:B------:R-:W-:-:S02]  /*0e30*/  SEL R9, R9, R19, P0 ;  /* 0x0000001309097207 */ /* 0x000fc40000000000 */
[----:B------:R-:W-:Y:S02]  /*0e40*/  SEL R17, R8, R17, P0 ;  /* 0x0000001108117207 */ /* 0x000fe40000000000 */
[----:B------:R-:W-:Y:S02]  /*0e50*/  SEL R16, R16, R18, P0 ;  /* 0x0000001210107207 */ /* 0x000fe40000000000 */
[----:B------:R-:W-:Y:S02]  /*0e60*/  SEL R12, R12, R15, P0 ;  /* 0x0000000f0c0c7207 */ /* 0x000fe40000000000 */
[----:B------:R-:W-:Y:S02]  /*0e70*/  ISETP.GE.U32.AND P0, PT, R9, R10, PT ;  /* 0x0000000a0900720c */ /* 0x000fe40003f06070 */
[----:B------:R-:W-:Y:S02]  /*0e80*/  IADD3 R8, P2, PT, R17, 0x1, RZ ;  /* 0x0000000111087810 */ /* 0x000fe40007f5e0ff */
[----:B------:R-:W-:-:S02]  /*0e90*/  ISETP.NE.U32.AND P1, PT, R10, RZ, PT ;  /* 0x000000ff0a00720c */ /* 0x000fc40003f25070 */
[----:B------:R-:W-:Y:S02]  /*0ea0*/  ISETP.GE.U32.AND.EX P0, PT, R16, R11, PT, P0 ;  /* 0x0000000b1000720c */ /* 0x000fe40003f06100 */
[-C--:B------:R-:W-:Y:S02]  /*0eb0*/  IADD3.X R9, PT, PT, RZ, R12.reuse, RZ, P2, !PT ;  /* 0x0000000cff097210 */ /* 0x080fe400017fe4ff */
[----:B------:R-:W-:Y:S02]  /*0ec0*/  ISETP.NE.AND.EX P1, PT, R11, RZ, PT, P1 ;  /* 0x000000ff0b00720c */ /* 0x000fe40003f25310 */
[----:B------:R-:W-:Y:S01]  /*0ed0*/  SEL R10, R8, R17, P0 ;  /* 0x00000011080a7207 */ /* 0x000fe20000000000 */
[----:B------:R-:W-:Y:S01]  /*0ee0*/  IMAD.MOV.U32 R8, RZ, RZ, R6 ;  /* 0x000000ffff087224 */ /* 0x000fe200078e0006 */
[----:B------:R-:W-:Y:S02]  /*0ef0*/  SEL R11, R9, R12, P0 ;  /* 0x0000000c090b7207 */ /* 0x000fe40000000000 */
[----:B------:R-:W-:-:S02]  /*0f00*/  MOV R9, 0x0 ;  /* 0x0000000000097802 */ /* 0x000fc40000000f00 */
[----:B------:R-:W-:Y:S02]  /*0f10*/  SEL R10, R10, 0xffffffff, P1 ;  /* 0xffffffff0a0a7807 */ /* 0x000fe40000800000 */
[----:B------:R-:W-:Y:S01]  /*0f20*/  SEL R11, R11, 0xffffffff, P1 ;  /* 0xffffffff0b0b7807 */ /* 0x000fe20000800000 */
[----:B------:R-:W-:Y:S06]  /*0f30*/  RET.REL.NODEC R8 `(sum_to_backward) ;  /* 0xfffffff008307950 */ /* 0x000fec0003c3ffff */
        .weak           $__internal_1_$__cuda_sm20_rem_u64
        .type           $__internal_1_$__cuda_sm20_rem_u64,@function
        .size           $__internal_1_$__cuda_sm20_rem_u64,(.L_x_23 - $__internal_1_$__cuda_sm20_rem_u64)
$__internal_1_$__cuda_sm20_rem_u64:
        /* <DEDUP_REMOVED lines=33> */
[----:B------:R-:W-:-:S04]  /*1150*/  IMAD.WIDE.U32 R8, R11, R5, R8 ;  /* 0x000000050b087225 */ /* 0x000fc800078e0008 */
[C---:B------:R-:W-:Y:S02]  /*1160*/  IMAD R11, R13.reuse, R5, RZ ;  /* 0x000000050d0b7224 */ /* 0x040fe400078e02ff */
[----:B------:R-:W-:-:S04]  /*1170*/  IMAD.HI.U32 R8, P0, R13, R4, R8 ;  /* 0x000000040d087227 */ /* 0x000fc80007800008 */
[----:B------:R-:W-:Y:S01]  /*1180*/  IMAD.HI.U32 R10, R13, R5, RZ ;  /* 0x000000050d0a7227 */ /* 0x000fe200078e00ff */
        /* <DEDUP_REMOVED lines=8> */
[----:B------:R-:W-:Y:S01]  /*1210*/  IADD3.X R11, PT, PT, ~R4, R5, RZ, P1, !PT ;  /* 0x00000005040b7210 */ /* 0x000fe20000ffe5ff */
[----:B------:R-:W-:Y:S01]  /*1220*/  IMAD.MOV.U32 R4, RZ, RZ, R6 ;  /* 0x000000ffff047224 */ /* 0x000fe200078e0006 */
[----:B------:R-:W-:Y:S02]  /*1230*/  IADD3 R5, P1, PT, -R2, R15, RZ ;  /* 0x0000000f02057210 */ /* 0x000fe40007f3e1ff */
[----:B------:R-:W-:-:S03]  /*1240*/  ISETP.GE.U32.AND.EX P0, PT, R11, R3, PT, P0 ;  /* 0x000000030b00720c */ /* 0x000fc60003f06100 */
[----:B------:R-:W-:Y:S01]  /*1250*/  IMAD.X R9, R11, 0x1, ~R3, P1 ;  /* 0x000000010b097824 */ /* 0x000fe200008e0e03 */
[----:B------:R-:W-:Y:S02]  /*1260*/  SEL R5, R5, R15, P0 ;  /* 0x0000000f05057207 */ /* 0x000fe40000000000 */
[C---:B------:R-:W-:Y:S02]  /*1270*/  ISETP.NE.U32.AND P1, PT, R2.reuse, RZ, PT ;  /* 0x000000ff0200720c */ /* 0x040fe40003f25070 */
[----:B------:R-:W-:Y:S02]  /*1280*/  SEL R9, R9, R11, P0 ;  /* 0x0000000b09097207 */ /* 0x000fe40000000000 */
[----:B------:R-:W-:Y:S02]  /*1290*/  ISETP.GE.U32.AND P0, PT, R5, R2, PT ;  /* 0x000000020500720c */ /* 0x000fe40003f06070 */
[----:B------:R-:W-:Y:S02]  /*12a0*/  IADD3 R8, PT, PT, -R2, R5, RZ ;  /* 0x0000000502087210 */ /* 0x000fe40007ffe1ff */
[----:B------:R-:W-:-:S02]  /*12b0*/  ISETP.GE.U32.AND.EX P0, PT, R9, R3, PT, P0 ;  /* 0x000000030900720c */ /* 0x000fc40003f06100 */
[----:B------:R-:W-:Y:S02]  /*12c0*/  ISETP.NE.AND.EX P1, PT, R3, RZ, PT, P1 ;  /* 0x000000ff0300720c */ /* 0x000fe40003f25310 */
[----:B------:R-:W-:Y:S01]  /*12d0*/  SEL R8, R8, R5, P0 ;  /* 0x0000000508087207 */ /* 0x000fe20000000000 */
[----:B------:R-:W-:-:S03]  /*12e0*/  HFMA2 R5, -RZ, RZ, 0, 0 ;  /* 0x00000000ff057431 */ /* 0x000fc600000001ff */
[----:B------:R-:W-:Y:S01]  /*12f0*/  SEL R8, R8, 0xffffffff, P1 ;  /* 0xffffffff08087807 */ /* 0x000fe20000800000 */
[----:B------:R-:W-:Y:S06]  /*1300*/  RET.REL.NODEC R4 `(sum_to_backward) ;  /* 0xffffffec043c7950 */ /* 0x000fec0003c3ffff */
.L_x_10:
[----:B------:R-:W-:-:S00]  /*1310*/  BRA `(.L_x_10) ;  /* 0xfffffffc00fc7947 */ /* 0x000fc0000383ffff */
[----:B------:R-:W-:-:S00]  /*1320*/  NOP ;  /* 0x0000000000007918 */ /* 0x000fc00000000000 */
        /* <DEDUP_REMOVED lines=13> */
.L_x_23:


//--------------------- .text.sum_to_forward      --------------------------
	.section	.text.sum_to_forward,"ax",@progbits
	.align	128
        .global         sum_to_forward
        .type           sum_to_forward,@function
        .size           sum_to_forward,(.L_x_25 - sum_to_forward)
        .other          sum_to_forward,@"STO_CUDA_ENTRY STV_DEFAULT"
sum_to_forward:
.text.sum_to_forward:
        /* <DEDUP_REMOVED lines=10> */
[----:B------:R-:W1:Y:S01]  /*00a0*/  LDCU.64 UR12, c[0x0][0x358] ;  /* 0x00006b00ff0c77ac */ /* 0x000e620008000a00 */
[----:B------:R-:W2:Y:S01]  /*00b0*/  LDCU.64 UR8, c[0x0][0x388] ;  /* 0x00007100ff0877ac */ /* 0x000ea20008000a00 */
[----:B0-----:R-:W-:-:S04]  /*00c0*/  LEA R2, P0, R6, UR4, 0x2 ;  /* 0x0000000406027c11 */ /* 0x001fc8000f8010ff */
[----:B------:R-:W-:-:S05]  /*00d0*/  LEA.HI.X R3, R6, UR5, RZ, 0x2, P0 ;  /* 0x0000000506037c11 */ /* 0x000fca00080f14ff */
[----:B-1----:R0:W5:Y:S01]  /*00e0*/  LDG.E R0, desc[UR12][R2.64] ;  /* 0x0000000c02007981 */ /* 0x002162000c1e1900 */
[----:B--2---:R-:W-:Y:S01]  /*00f0*/  UISETP.NE.U32.AND UP0, UPT, UR8, URZ, UPT ;  /* 0x000000ff0800728c */ /* 0x004fe2000bf05070 */
[----:B------:R-:W-:Y:S01]  /*0100*/  IMAD.MOV.U32 R7, RZ, RZ, RZ ;  /* 0x000000ffff077224 */ /* 0x000fe200078e00ff */
[----:B------:R-:W-:Y:S02]  /*0110*/  UMOV UR5, URZ ;  /* 0x000000ff00057c82 */ /* 0x000fe40008000000 */
[----:B------:R-:W-:-:S09]  /*0120*/  UISETP.NE.AND.EX UP0, UPT, UR9, URZ, UPT, UP0 ;  /* 0x000000ff0900728c */ /* 0x000fd2000bf05300 */
[----:B0-----:R-:W-:Y:S05]  /*0130*/  BRA.U !UP0, `(.L_x_11) ;  /* 0x00000005083c7547 */ /* 0x001fea000b800000 */
[----:B------:R-:W-:Y:S01]  /*0140*/  IMAD.MOV.U32 R7, RZ, RZ, RZ ;  /* 0x000000ffff077224 */ /* 0x000fe200078e00ff */
[----:B------:R-:W0:Y:S01]  /*0150*/  LDCU.64 UR10, c[0x0][0x388] ;  /* 0x00007100ff0a77ac */ /* 0x000e220008000a00 */
[----:B------:R-:W1:Y:S01]  /*0160*/  LDCU.64 UR16, c[0x0][0x398] ;  /* 0x00007300ff1077ac */ /* 0x000e620008000a00 */
[----:B------:R-:W2:Y:S01]  /*0170*/  LDCU.64 UR18, c[0x0][0x3a8] ;  /* 0x00007500ff1277ac */ /* 0x000ea20008000a00 */
[----:B------:R-:W-:Y:S01]  /*0180*/  UMOV UR4, URZ ;  /* 0x000000ff00047c82 */ /* 0x000fe20008000000 */
[----:B------:R-:W-:Y:S01]  /*0190*/  UMOV UR6, URZ ;  /* 0x000000ff00067c82 */ /* 0x000fe20008000000 */
[----:B------:R-:W-:-:S05]  /*01a0*/  UMOV UR7, URZ ;  /* 0x000000ff00077c82 */ /* 0x000fca0008000000 */
.L_x_16:
        /* <DEDUP_REMOVED lines=11> */
[----:B-----5:R-:W5:Y:S01]  /*0260*/  LDG.E.64 R4, desc[UR12][R4.64] ;  /* 0x0000000c04047981 */ /* 0x020f62000c1e1b00 */
        /* <DEDUP_REMOVED lines=26> */
.L_x_13:
[----:B------:R-:W-:Y:S01]  /*0410*/  IMAD.MOV.U32 R13, RZ, RZ, R14 ;  /* 0x000000ffff0d7224 */ /* 0x000fe200078e000e */
[----:B------:R-:W-:-:S07]  /*0420*/  MOV R12, 0x440 ;  /* 0x00000440000c7802 */ /* 0x000fce0000000f00 */
[----:B0----5:R-:W-:Y:S05]  /*0430*/  CALL.REL.NOINC `($__internal_2_$__cuda_sm20_div_u64) ;  /* 0x0000000400a07944 */ /* 0x021fea0003c00000 */
.L_x_14:
[----:B-----5:R-:W-:-:S13]  /*0440*/  ISETP.NE.U32.AND P0, PT, R5, RZ, PT ;  /* 0x000000ff0500720c */ /* 0x020fda0003f05070 */
        /* <DEDUP_REMOVED lines=14> */
[----:B------:R-:W-:-:S04]  /*0530*/  @P0 IADD3 R9, PT, PT, -R4, R9, RZ ;  /* 0x0000000904090210 */ /* 0x000fc80007ffe1ff */
[----:B------:R-:W-:-:S13]  /*0540*/  ISETP.GE.U32.AND P0, PT, R9, R4, PT ;  /* 0x000000040900720c */ /* 0x000fda0003f06070 */
[----:B------:R-:W-:Y:S01]  /*0550*/  @P0 IMAD.IADD R9, R9, 0x1, -R4 ;  /* 0x0000000109090824 */ /* 0x000fe200078e0a04 */
[----:B------:R-:W-:-:S05]  /*0560*/  @!P1 LOP3.LUT R9, RZ, R4, RZ, 0x33, !PT ;  /* 0x00000004ff099212 */ /* 0x000fca00078e33ff */
[----:B------:R-:W-:Y:S01]  /*0570*/  IMAD.MOV.U32 R2, RZ, RZ, R9 ;  /* 0x000000ffff027224 */ /* 0x000fe200078e0009 */
[----:B------:R-:W-:Y:S06]  /*0580*/  BRA `(.L_x_12) ;  /* 0x0000000000087947 */ /* 0x000fec0003800000 */
.L_x_15:
[----:B------:R-:W-:-:S07]  /*0590*/  MOV R8, 0x5b0 ;  /* 0x000005b000087802 */ /* 0x000fce0000000f00 */
[----:B0-----:R-:W-:Y:S05]  /*05a0*/  CALL.REL.NOINC `($__internal_3_$__cuda_sm20_rem_u64) ;  /* 0x0000000800587944 */ /* 0x001fea0003c00000 */
.L_x_12:
        /* <DEDUP_REMOVED lines=8> */
.L_x_11:
[----:B------:R-:W-:Y:S01]  /*0630*/  UISETP.NE.U32.AND UP0, UPT, UR8, URZ, UPT ;  /* 0x000000ff0800728c */ /* 0x000fe2000bf05070 */
[----:B------:R-:W-:-:S03]  /*0640*/  CS2R R2, SRZ ;  /* 0x0000000000027805 */ /* 0x000fc6000001ff00 */
[----:B------:R-:W-:-:S09]  /*0650*/  UISETP.NE.AND.EX UP0, UPT, UR9, URZ, UPT, UP0 ;  /* 0x000000ff0900728c */ /* 0x000fd2000bf05300 */
[----:B------:R-:W-:Y:S05]  /*0660*/  BRA.U !UP0, `(.L_x_17) ;  /* 0x0000000108f87547 */ /* 0x000fea000b800000 */
[----:B------:R-:W0:Y:S01]  /*0670*/  LDC.64 R4, c[0x0][0x3b8] ;  /* 0x0000ee00ff047b82 */ /* 0x000e220000000a00 */
[----:B------:R-:W-:Y:S01]  /*0680*/  HFMA2 R14, -RZ, RZ, 0, 0 ;  /* 0x00000000ff0e7431 */ /* 0x000fe200000001ff */
[----:B------:R-:W1:Y:S01]  /*0690*/  LDCU.64 UR10, c[0x0][0x388] ;  /* 0x00007100ff0a77ac */ /* 0x000e620008000a00 */
[----:B------:R-:W2:Y:S01]  /*06a0*/  LDCU.64 UR8, c[0x0][0x398] ;  /* 0x00007300ff0877ac */ /* 0x000ea20008000a00 */
[----:B------:R-:W-:-:S05]  /*06b0*/  UMOV UR4, URZ ;  /* 0x000000ff00047c82 */ /* 0x000fca0008000000 */
.L_x_20:
        /* <DEDUP_REMOVED lines=31> */
[----:B------:R-:W-:Y:S01]  /*08b0*/  IADD3 R3, PT, PT, -R8, RZ, RZ ;  /* 0x000000ff08037210 */ /* 0x000fe20007ffe1ff */
[----:B------:R-:W-:-:S04]  /*08c0*/  IMAD.MOV.U32 R2, RZ, RZ, R8 ;  /* 0x000000ffff027224 */ /* 0x000fc800078e0008 */
[----:B------:R-:W-:Y:S01]  /*08d0*/  IMAD R10, R10, R3, R7 ;  /* 0x000000030a0a7224 */ /* 0x000fe200078e0207 */
[----:B------:R-:W-:Y:S06]  /*08e0*/  BRA `(.L_x_19) ;  /* 0x00000000001c7947 */ /* 0x000fec0003800000 */
.L_x_18:
[----:B------:R-:W-:Y:S01]  /*08f0*/  IMAD.MOV.U32 R6, RZ, RZ, R7 ;  /* 0x000000ffff067224 */ /* 0x000fe200078e0007 */
[----:B------:R-:W-:Y:S01]  /*0900*/  MOV R13, R10 ;  /* 0x0000000a000d7202 */ /* 0x000fe20000000f00 */
[----:B------:R-:W-:Y:S01]  /*0910*/  IMAD.MOV.U32 R15, RZ, RZ, R11 ;  /* 0x000000ffff0f7224 */ /* 0x000fe200078e000b */
[----:B------:R-:W-:-:S07]  /*0920*/  MOV R12, 0x940 ;  /* 0x00000940000c7802 */ /* 0x000fce0000000f00 */
[----:B0----5:R-:W-:Y:S05]  /*0930*/  CALL.REL.NOINC `($__internal_2_$__cuda_sm20_div_u64) ;  /* 0x0000000000607944 */ /* 0x021fea0003c00000 */
[----:B------:R-:W-:-:S04]  /*0940*/  IMAD.MOV R3, RZ, RZ, -R2 ;  /* 0x000000ffff037224 */ /* 0x000fc800078e0a02 */
[----:B------:R-:W-:-:S07]  /*0950*/  IMAD R10, R10, R3, R7 ;  /* 0x000000030a0a7224 */ /* 0x000fce00078e0207 */
.L_x_19:
[----:B0-----:R-:W-:-:S04]  /*0960*/  LEA R8, P0, R16, R4, 0x3 ;  /* 0x0000000410087211 */ /* 0x001fc800078018ff */
[----:B------:R-:W-:-:S06]  /*0970*/  LEA.HI.X R9, R16, R5, RZ, 0x3, P0 ;  /* 0x0000000510097211 */ /* 0x000fcc00000f1cff */
[----:B------:R-:W2:Y:S01]  /*0980*/  LDG.E R9, desc[UR12][R8.64] ;  /* 0x0000000c08097981 */ /* 0x000ea2000c1e1900 */
[----:B------:R-:W-:Y:S01]  /*0990*/  UIADD3 UR6, UPT, UPT, UR4, 0x1, URZ ;  /* 0x0000000104067890 */ /* 0x000fe2000fffe0ff */
[----:B------:R-:W-:Y:S01]  /*09a0*/  MOV R7, R2 ;  /* 0x0000000200077202 */ /* 0x000fe20000000f00 */
[----:B------:R-:W-:Y:S02]  /*09b0*/  UMOV UR7, URZ ;  /* 0x000000ff00077c82 */ /* 0x000fe40008000000 */
[----:B------:R-:W-:Y:S01]  /*09c0*/  UISETP.GE.U32.AND UP0, UPT, UR6, UR10, UPT ;  /* 0x0000000a0600728c */ /* 0x000fe2000bf06070 */
[----:B------:R-:W-:Y:S02]  /*09d0*/  IMAD.U32 R3, RZ, RZ, UR7 ;  /* 0x00000007ff037e24 */ /* 0x000fe4000f8e00ff */
[----:B------:R-:W-:Y:S01]  /*09e0*/  IMAD.U32 R2, RZ, RZ, UR6 ;  /* 0x00000006ff027e24 */ /* 0x000fe2000f8e00ff */
[----:B------:R-:W-:Y:S01]  /*09f0*/  UISETP.GE.U32.AND.EX UP0, UPT, URZ, UR11, UPT, UP0 ;  /* 0x0000000bff00728c */ /* 0x000fe2000bf06100 */
[----:B------:R-:W-:Y:S01]  /*0a00*/  UMOV UR4, UR6 ;  /* 0x0000000600047c82 */ /* 0x000fe20008000000 */
[----:B--2---:R-:W-:-:S07]  /*0a10*/  IMAD R14, R9, R10, R14 ;  /* 0x0000000a090e7224 */ /* 0x004fce00078e020e */
[----:B------:R-:W-:Y:S05]  /*0a20*/  BRA.U !UP0, `(.L_x_20) ;  /* 0xfffffffd08247547 */ /* 0x000fea000b83ffff */
[----:B------:R-:W-:Y:S01]  /*0a30*/  MOV R2, R14 ;  /* 0x0000000e00027202 */ /* 0x000fe20000000f00 */
[----:B------:R-:W-:-:S07]  /*0a40*/  IMAD.MOV.U32 R3, RZ, RZ, RZ ;  /* 0x000000ffff037224 */ /* 0x000fce00078e00ff */
.L_x_17:
[----:B------:R-:W0:Y:S01]  /*0a50*/  LDCU.64 UR6, c[0x0][0x3b0] ;  /* 0x00007600ff0677ac */ /* 0x000e220008000a00 */
[----:B------:R-:W1:Y:S01]  /*0a60*/  LDCU UR4, c[0x0][0x390] ;  /* 0x00007200ff0477ac */ /* 0x000e620008000800 */
[----:B0-----:R-:W-:-:S04]  /*0a70*/  LEA R4, P0, R2, UR6, 0x2 ;  /* 0x0000000602047c11 */ /* 0x001fc8000f8010ff */
[----:B------:R-:W-:Y:S01]  /*0a80*/  LEA.HI.X R5, R2, UR7, R3, 0x2, P0 ;  /* 0x0000000702057c11 */ /* 0x000fe200080f1403 */
[----:B-1---5:R-:W-:-:S05]  /*0a90*/  FMUL R3, R0, UR4 ;  /* 0x0000000400037c20 */ /* 0x022fca0008400000 */
[----:B------:R-:W-:Y:S01]  /*0aa0*/  REDG.E.ADD.F32.FTZ.RN.STRONG.GPU desc[UR12][R4.64], R3 ;  /* 0x00000003040079a6 */ /* 0x000fe2000c12f30c */
[----:B------:R-:W-:Y:S05]  /*0ab0*/  EXIT ;  /* 0x000000000000794d */ /* 0x000fea0003800000 */
        .weak           $__internal_2_$__cuda_sm20_div_u64
        .type           $__internal_2_$__cuda_sm20_div_u64,@function
        .size           $__internal_2_$__cuda_sm20_div_u64,($__internal_3_$__cuda_sm20_rem_u64 - $__internal_2_$__cuda_sm20_div_u64)
$__internal_2_$__cuda_sm20_div_u64:
[----:B------:R-:W-:Y:S01]  /*0ac0*/  IMAD.MOV.U32 R18, RZ, RZ, R13 ;  /* 0x000000ffff127224 */ /* 0x000fe200078e000d */
[----:B------:R-:W-:-:S04]  /*0ad0*/  MOV R19, R15 ;  /* 0x0000000f00137202 */ /* 0x000fc80000000f00 */
        /* <DEDUP_REMOVED lines=23> */
[----:B------:R-:W-:-:S04]  /*0c50*/  IMAD.X R8, RZ, RZ, ~R8, P0 ;  /* 0x000000ffff087224 */ /* 0x000fc800000e0e08 */
[----:B------:R-:W-:-:S04]  /*0c60*/  IMAD.WIDE.U32 R2, P0, R3, R8, R2 ;  /* 0x0000000803027225 */ /* 0x000fc80007800002 */
[C---:B------:R-:W-:Y:S02]  /*0c70*/  IMAD R19, R17.reuse, R8, RZ ;  /* 0x0000000811137224 */ /* 0x040fe400078e02ff */
[----:B------:R-:W-:-:S04]  /*0c80*/  IMAD.HI.U32 R2, P1, R17, R9, R2 ;  /* 0x0000000911027227 */ /* 0x000fc80007820002 */
[----:B------:R-:W-:Y:S01]  /*0c90*/  IMAD.HI.U32 R8, R17, R8, RZ ;  /* 0x0000000811087227 */ /* 0x000fe200078e00ff */
[----:B------:R-:W-:-:S03]  /*0ca0*/  IADD3 R9, P2, PT, R19, R2, RZ ;  /* 0x0000000213097210 */ /* 0x000fc60007f5e0ff */
[----:B------:R-:W-:Y:S01]  /*0cb0*/  IMAD.MOV.U32 R3, RZ, RZ, RZ ;  /* 0x000000ffff037224 */ /* 0x000fe200078e00ff */
        /* <DEDUP_REMOVED lines=14> */
[----:B------:R-:W-:Y:S01]  /*0da0*/  IMAD R3, R8, R13, R3 ;  /* 0x0000000d08037224 */ /* 0x000fe200078e0203 */
[----:B------:R-:W-:-:S04]  /*0db0*/  IADD3 R2, P2, PT, -R13, R20, RZ ;  /* 0x000000140d027210 */ /* 0x000fc80007f5e1ff */
[----:B------:R-:W-:Y:S02]  /*0dc0*/  IADD3.X R22, PT, PT, ~R3, UR5, RZ, P1, !PT ;  /* 0x0000000503167c10 */ /* 0x000fe40008ffe5ff */
[----:B------:R-:W-:Y:S02]  /*0dd0*/  IADD3 R9, P1, PT, R18, 0x1, RZ ;  /* 0x0000000112097810 */ /* 0x000fe40007f3e0ff */
[----:B------:R-:W-:Y:S02]  /*0de0*/  ISETP.GE.U32.AND.EX P0, PT, R22, R15, PT, P0 ;  /* 0x0000000f1600720c */ /* 0x000fe40003f06100 */
[----:B------:R-:W-:Y:S01]  /*0df0*/  IADD3.X R17, PT, PT, ~R15, R22, RZ, P2, !PT ;  /* 0x000000160f117210 */ /* 0x000fe200017fe5ff */
[----:B------:R-:W-:Y:S01]  /*0e00*/  IMAD.X R3, RZ, RZ, R8, P1 ;  /* 0x000000ffff037224 */ /* 0x000fe200008e0608 */
[----:B------:R-:W-:Y:S02]  /*0e10*/  SEL R2, R2, R20, P0 ;  /* 0x0000001402027207 */ /* 0x000fe40000000000 */
[----:B------:R-:W-:-:S02]  /*0e20*/  SEL R9, R9, R18, P0 ;  /* 0x0000001209097207 */ /* 0x000fc40000000000 */
[----:B------:R-:W-:Y:S02]  /*0e30*/  SEL R18, R17, R22, P0 ;  /* 0x0000001611127207 */ /* 0x000fe40000000000 */
[----:B------:R-:W-:Y:S02]  /*0e40*/  SEL R8, R3, R8, P0 ;  /* 0x0000000803087207 */ /* 0x000fe40000000000 */
[----:B------:R-:W-:Y:S02]  /*0e50*/  ISETP.GE.U32.AND P0, PT, R2, R13, PT ;  /* 0x0000000d0200720c */ /* 0x000fe40003f06070 */
[----:B------:R-:W-:Y:S02]  /*0e60*/  IADD3 R2, P2, PT, R9, 0x1, RZ ;  /* 0x0000000109027810 */ /* 0x000fe40007f5e0ff */
[----:B------:R-:W-:Y:S01]  /*0e70*/  ISETP.NE.U32.AND P1, PT, R13, RZ, PT ;  /* 0x000000ff0d00720c */ /* 0x000fe20003f25070 */
[----:B------:R-:W-:Y:S01]  /*0e80*/  IMAD.MOV.U32 R13, RZ, RZ, 0x0 ;  /* 0x00000000ff0d7424 */ /* 0x000fe200078e00ff */
[----:B------:R-:W-:-:S02]  /*0e90*/  ISETP.GE.U32.AND.EX P0, PT, R18, R15, PT, P0 ;  /* 0x0000000f1200720c */ /* 0x000fc40003f06100 */
[-C--:B------:R-:W-:Y:S02]  /*0ea0*/  IADD3.X R3, PT, PT, RZ, R8.reuse, RZ, P2, !PT ;  /* 0x00000008ff037210 */ /* 0x080fe400017fe4ff */
[----:B------:R-:W-:Y:S02]  /*0eb0*/  ISETP.NE.AND.EX P1, PT, R15, RZ, PT, P1 ;  /* 0x000000ff0f00720c */ /* 0x000fe40003f25310 */
[----:B------:R-:W-:Y:S02]  /*0ec0*/  SEL R2, R2, R9, P0 ;  /* 0x0000000902027207 */ /* 0x000fe40000000000 */
[----:B------:R-:W-:Y:S02]  /*0ed0*/  SEL R3, R3, R8, P0 ;  /* 0x0000000803037207 */ /* 0x000fe40000000000 */
[----:B------:R-:W-:Y:S02]  /*0ee0*/  SEL R2, R2, 0xffffffff, P1 ;  /* 0xffffffff02027807 */ /* 0x000fe40000800000 */
[----:B------:R-:W-:Y:S01]  /*0ef0*/  SEL R3, R3, 0xffffffff, P1 ;  /* 0xffffffff03037807 */ /* 0x000fe20000800000 */
[----:B------:R-:W-:Y:S06]  /*0f00*/  RET.REL.NODEC R12 `(sum_to_forward) ;  /* 0xfffffff00c3c7950 */ /* 0x000fec0003c3ffff */
        .weak           $__internal_3_$__cuda_sm20_rem_u64
        .type           $__internal_3_$__cuda_sm20_rem_u64,@function
        .size           $__internal_3_$__cuda_sm20_rem_u64,(.L_x_25 - $__internal_3_$__cuda_sm20_rem_u64)
$__internal_3_$__cuda_sm20_rem_u64:
[----:B------:R-:W0:Y:S08]  /*0f10*/  I2F.U64.RP R9, R4 ;  /* 0x0000000400097312 */ /* 0x000e300000309000 */
[----:B0-----:R-:W0:Y:S02]  /*0f20*/  MUFU.RCP R9, R9 ;  /* 0x0000000900097308 */ /* 0x001e240000001000 */
[----:B0-----:R-:W-:-:S06]  /*0f30*/  IADD3 R10, PT, PT, R9, 0x1ffffffe, RZ ;  /* 0x1ffffffe090a7810 */ /* 0x001fcc0007ffe0ff */
[----:B------:R-:W0:Y:S02]  /*0f40*/  F2I.U64.TRUNC R10, R10 ;  /* 0x0000000a000a7311 */ /* 0x000e24000020d800 */
[----:B0-----:R-:W-:-:S04]  /*0f50*/  IMAD.WIDE.U32 R12, R10, R4, RZ ;  /* 0x000000040a0c7225 */ /* 0x001fc800078e00ff */
[----:B------:R-:W-:Y:S01]  /*0f60*/  IMAD R13, R10, R5, R13 ;  /* 0x000000050a0d7224 */ /* 0x000fe200078e020d */
[----:B------:R-:W-:-:S03]  /*0f70*/  IADD3 R15, P0, PT, RZ, -R12, RZ ;  /* 0x8000000cff0f7210 */ /* 0x000fc60007f1e0ff */
[----:B------:R-:W-:Y:S02]  /*0f80*/  IMAD R13, R11, R4, R13 ;  /* 0x000000040b0d7224 */ /* 0x000fe400078e020d */
[----:B------:R-:W-:-:S04]  /*0f90*/  IMAD.HI.U32 R12, R10, R15, RZ ;  /* 0x0000000f0a0c7227 */ /* 0x000fc800078e00ff */
[----:B------:R-:W-:Y:S01]  /*0fa0*/  IMAD.X R17, RZ, RZ, ~R13, P0 ;  /* 0x000000ffff117224 */ /* 0x000fe200000e0e0d */
[----:B------:R-:W-:-:S03]  /*0fb0*/  MOV R13, R10 ;  /* 0x0000000a000d7202 */ /* 0x000fc60000000f00 */
[-C--:B------:R-:W-:Y:S02]  /*0fc0*/  IMAD R19, R11, R17.reuse, RZ ;  /* 0x000000110b137224 */ /* 0x080fe400078e02ff */
[----:B------:R-:W-:-:S04]  /*0fd0*/  IMAD.WIDE.U32 R12, P0, R10, R17, R12 ;  /* 0x000000110a0c7225 */ /* 0x000fc8000780000c */
[----:B------:R-:W-:-:S04]  /*0fe0*/  IMAD.HI.U32 R9, R11, R17, RZ ;  /* 0x000000110b097227 */ /* 0x000fc800078e00ff */
[----:B------:R-:W-:-:S04]  /*0ff0*/  IMAD.HI.U32 R12, P1, R11, R15, R12 ;  /* 0x0000000f0b0c7227 */ /* 0x000fc8000782000c */
[----:B------:R-:W-:Y:S01]  /*1000*/  IMAD.X R9, R9, 0x1, R11, P0 ;  /* 0x0000000109097824 */ /* 0x000fe200000e060b */
[----:B------:R-:W-:-:S04]  /*1010*/  IADD3 R13, P2, PT, R19, R12, RZ ;  /* 0x0000000c130d7210 */ /* 0x000fc80007f5e0ff */
[----:B------:R-:W-:Y:S01]  /*1020*/  IADD3.X R9, PT, PT, RZ, RZ, R9, P2, P1 ;  /* 0x000000ffff097210 */ /* 0x000fe200017e2409 */
[----:B------:R-:W-:-:S04]  /*1030*/  IMAD.WIDE.U32 R10, R13, R4, RZ ;  /* 0x000000040d0a7225 */ /* 0x000fc800078e00ff */
[----:B------:R-:W-:Y:S01]  /*1040*/  IMAD R11, R13, R5, R11 ;  /* 0x000000050d0b7224 */ /* 0x000fe200078e020b */
[----:B------:R-:W-:-:S03]  /*1050*/  IADD3 R15, P0, PT, RZ, -R10, RZ ;  /* 0x8000000aff0f7210 */ /* 0x000fc60007f1e0ff */
[----:B------:R-:W-:Y:S02]  /*1060*/  IMAD R11, R9, R4, R11 ;  /* 0x00000004090b7224 */ /* 0x000fe400078e020b */
[----:B------:R-:W-:-:S03]  /*1070*/  IMAD.HI.U32 R12, R13, R15, RZ ;  /* 0x0000000f0d0c7227 */ /* 0x000fc600078e00ff */
[----:B------:R-:W-:Y:S01]  /*1080*/  IADD3.X R10, PT, PT, RZ, ~R11, RZ, P0, !PT ;  /* 0x8000000bff0a7210 */ /* 0x000fe200007fe4ff */
[----:B------:R-:W-:-:S04]  /*1090*/  HFMA2 R11, -RZ, RZ, 0, 0 ;  /* 0x00000000ff0b7431 */ /* 0x000fc800000001ff */
[----:B------:R-:W-:-:S04]  /*10a0*/  IMAD.WIDE.U32 R12, P0, R13, R10, R12 ;  /* 0x0000000a0d0c7225 */ /* 0x000fc8000780000c */
[C---:B------:R-:W-:Y:S02]  /*10b0*/  IMAD R14, R9.reuse, R10, RZ ;  /* 0x0000000a090e7224 */ /* 0x040fe400078e02ff */
[----:B------:R-:W-:-:S04]  /*10c0*/  IMAD.HI.U32 R13, P1, R9, R15, R12 ;  /* 0x0000000f090d7227 */ /* 0x000fc8000782000c */
[----:B------:R-:W-:Y:S01]  /*10d0*/  IMAD.HI.U32 R10, R9, R10, RZ ;  /* 0x0000000a090a7227 */ /* 0x000fe200078e00ff */
[----:B------:R-:W-:-:S03]  /*10e0*/  IADD3 R13, P2, PT, R14, R13, RZ ;  /* 0x0000000d0e0d7210 */ /* 0x000fc60007f5e0ff */
[----:B------:R-:W-:Y:S02]  /*10f0*/  IMAD.X R9, R10, 0x1, R9, P0 ;  /* 0x000000010a097824 */ /* 0x000fe400000e0609 */
[----:B------:R-:W-:-:S03]  /*1100*/  IMAD.HI.U32 R10, R13, R2, RZ ;  /* 0x000000020d0a7227 */ /* 0x000fc600078e00ff */
[----:B------:R-:W-:Y:S01]  /*1110*/  IADD3.X R9, PT, PT, RZ, RZ, R9, P2, P1 ;  /* 0x000000ffff097210 */ /* 0x000fe200017e2409 */
[----:B------:R-:W-:-:S04]  /*1120*/  IMAD.WIDE.U32 R10, R13, R3, R10 ;  /* 0x000000030d0a7225 */ /* 0x000fc800078e000a */
[C---:B------:R-:W-:Y:S02]  /*1130*/  IMAD R13, R9.reuse, R3, RZ ;  /* 0x00000003090d7224 */ /* 0x040fe400078e02ff */
[----:B------:R-:W-:-:S04]  /*1140*/  IMAD.HI.U32 R10, P0, R9, R2, R10 ;  /* 0x00000002090a7227 */ /* 0x000fc8000780000a */
[----:B------:R-:W-:Y:S01]  /*1150*/  IMAD.HI.U32 R9, R9, R3, RZ ;  /* 0x0000000309097227 */ /* 0x000fe200078e00ff */
[----:B------:R-:W-:-:S03]  /*1160*/  IADD3 R13, P1, PT, R13, R10, RZ ;  /* 0x0000000a0d0d7210 */ /* 0x000fc60007f3e0ff */
[----:B------:R-:W-:Y:S02]  /*1170*/  IMAD.X R9, RZ, RZ, R9, P0 ;  /* 0x000000ffff097224 */ /* 0x000fe400000e0609 */
[----:B------:R-:W-:-:S03]  /*1180*/  IMAD.WIDE.U32 R10, R13, R4, RZ ;  /* 0x000000040d0a7225 */ /* 0x000fc600078e00ff */
[----:B------:R-:W-:Y:S01]  /*1190*/  IADD3.X R9, PT, PT, RZ, R9, RZ, P1, !PT ;  /* 0x00000009ff097210 */ /* 0x000fe20000ffe4ff */
[----:B------:R-:W-:Y:S01]  /*11a0*/  IMAD R13, R13, R5, R11 ;  /* 0x000000050d0d7224 */ /* 0x000fe200078e020b */
[----:B------:R-:W-:-:S03]  /*11b0*/  IADD3 R11, P1, PT, -R10, R2, RZ ;  /* 0x000000020a0b7210 */ /* 0x000fc60007f3e1ff */
[-C--:B------:R-:W-:Y:S01]  /*11c0*/  IMAD R2, R9, R4.reuse, R13 ;  /* 0x0000000409027224 */ /* 0x080fe200078e020d */
[----:B------:R-:W-:-:S03]  /*11d0*/  ISETP.GE.U32.AND P0, PT, R11, R4, PT ;  /* 0x000000040b00720c */ /* 0x000fc60003f06070 */
[----:B------:R-:W-:Y:S01]  /*11e0*/  IMAD.X R13, R3, 0x1, ~R2, P1 ;  /* 0x00000001030d7824 */ /* 0x000fe200008e0e02 */
[----:B------:R-:W-:-:S04]  /*11f0*/  IADD3 R3, P1, PT, -R4, R11, RZ ;  /* 0x0000000b04037210 */ /* 0x000fc80007f3e1ff */
[----:B------:R-:W-:Y:S02]  /*1200*/  ISETP.GE.U32.AND.EX P0, PT, R13, R5, PT, P0 ;  /* 0x000000050d00720c */ /* 0x000fe40003f06100 */
[----:B------:R-:W-:Y:S02]  /*1210*/  IADD3.X R9, PT, PT, ~R5, R13, RZ, P1, !PT ;  /* 0x0000000d05097210 */ /* 0x000fe40000ffe5ff */
[----:B------:R-:W-:Y:S02]  /*1220*/  SEL R3, R3, R11, P0 ;  /* 0x0000000b03037207 */ /* 0x000fe40000000000 */
[----:B------:R-:W-:Y:S02]  /*1230*/  SEL R9, R9, R13, P0 ;  /* 0x0000000d09097207 */ /* 0x000fe40000000000 */
[C---:B------:R-:W-:Y:S01]  /*1240*/  ISETP.GE.U32.AND P0, PT, R3.reuse, R4, PT ;  /* 0x000000040300720c */ /* 0x040fe20003f06070 */
[----:B------:R-:W-:Y:S01]  /*1250*/  IMAD.IADD R2, R3, 0x1, -R4 ;  /* 0x0000000103027824 */ /* 0x000fe200078e0a04 */
[----:B------:R-:W-:-:S02]  /*1260*/  ISETP.NE.U32.AND P1, PT, R4, RZ, PT ;  /* 0x000000ff0400720c */ /* 0x000fc40003f25070 */
[----:B------:R-:W-:Y:S02]  /*1270*/  ISETP.GE.U32.AND.EX P0, PT, R9, R5, PT, P0 ;  /* 0x000000050900720c */ /* 0x000fe40003f06100 */
[----:B------:R-:W-:Y:S02]  /*1280*/  MOV R9, 0x0 ;  /* 0x0000000000097802 */ /* 0x000fe40000000f00 */
[----:B------:R-:W-:Y:S02]  /*1290*/  ISETP.NE.AND.EX P1, PT, R5, RZ, PT, P1 ;  /* 0x000000ff0500720c */ /* 0x000fe40003f25310 */
[----:B------:R-:W-:-:S04]  /*12a0*/  SEL R2, R2, R3, P0 ;  /* 0x0000000302027207 */ /* 0x000fc80000000000 */
[----:B------:R-:W-:Y:S01]  /*12b0*/  SEL R2, R2, 0xffffffff, P1 ;  /* 0xffffffff02027807 */ /* 0x000fe20000800000 */
[----:B------:R-:W-:Y:S06]  /*12c0*/  RET.REL.NODEC R8 `(sum_to_forward) ;  /* 0xffffffec084c7950 */ /* 0x000fec0003c3ffff */
.L_x_21:
        /* <DEDUP_REMOVED lines=11> */
.L_x_25:


//--------------------- .nv.shared.reserved.0     --------------------------
	.section	.nv.shared.reserved.0,"aw",@nobits
	.weak		__nv_reservedSMEM_offset_0_alias
	.size		__nv_reservedSMEM_offset_0_alias, 0, 64
	.other		__nv_reservedSMEM_offset_0_alias,@"STO_CUDA_RESERVED_SHARED STV_DEFAULT"
__nv_reservedSMEM_offset_0_alias:
	.zero		0
	.zero		64


//--------------------- .nv.constant0.sum_to_backward --------------------------
	.section	.nv.constant0.sum_to_backward,"a",@progbits
	.sectionflags	@""
	.align	4
.nv.constant0.sum_to_backward:
	.zero		960


//--------------------- .nv.constant0.sum_to_forward --------------------------
	.section	.nv.constant0.sum_to_forward,"a",@progbits
	.sectionflags	@""
	.align	4
.nv.constant0.sum_to_forward:
	.zero		960


//--------------------- SYMBOLS --------------------------

	.type		.nv.reservedSmem.offset0,@object
	.size		.nv.reservedSmem.offset0,0x4
